//
// Generated by NVIDIA NVVM Compiler
//
// Compiler Build ID: CL-36424714
// Cuda compilation tools, release 13.0, V13.0.88
// Based on NVVM 20.0.0
//

.version 9.0
.target sm_100
.address_size 64

	// .globl	_Z16grayscale_kernelPfS_S_S_ii
.const .align 4 .b8 gauss_filter[100] = {138, 22, 78, 60, 138, 22, 206, 60, 23, 206, 0, 61, 138, 22, 206, 60, 138, 22, 78, 60, 138, 22, 206, 60, 92, 217, 103, 61, 232, 144, 154, 61, 92, 217, 103, 61, 138, 22, 206, 60, 23, 206, 0, 61, 232, 144, 154, 61, 34, 53, 193, 61, 232, 144, 154, 61, 23, 206, 0, 61, 138, 22, 206, 60, 92, 217, 103, 61, 232, 144, 154, 61, 92, 217, 103, 61, 138, 22, 206, 60, 138, 22, 78, 60, 138, 22, 206, 60, 23, 206, 0, 61, 138, 22, 206, 60, 138, 22, 78, 60};
.const .align 4 .b8 Gx_filter[36] = {0, 0, 128, 191, 0, 0, 0, 0, 0, 0, 128, 63, 0, 0, 0, 192, 0, 0, 0, 0, 0, 0, 0, 64, 0, 0, 128, 191, 0, 0, 0, 0, 0, 0, 128, 63};
.const .align 4 .b8 Gy_filter[36] = {0, 0, 128, 63, 0, 0, 0, 64, 0, 0, 128, 63, 0, 0, 0, 0, 0, 0, 0, 0, 0, 0, 0, 0, 0, 0, 128, 191, 0, 0, 64, 192};
// _ZZ22gaussian_filter_kernelPfS_iiE6collab has been demoted
// _ZZ20gradient_calc_kernelPfS_iiE6collab has been demoted

.visible .entry _Z16grayscale_kernelPfS_S_S_ii(
	.param .u64 .ptr .align 1 _Z16grayscale_kernelPfS_S_S_ii_param_0,
	.param .u64 .ptr .align 1 _Z16grayscale_kernelPfS_S_S_ii_param_1,
	.param .u64 .ptr .align 1 _Z16grayscale_kernelPfS_S_S_ii_param_2,
	.param .u64 .ptr .align 1 _Z16grayscale_kernelPfS_S_S_ii_param_3,
	.param .u32 _Z16grayscale_kernelPfS_S_S_ii_param_4,
	.param .u32 _Z16grayscale_kernelPfS_S_S_ii_param_5
)
{
	.reg .pred 	%p<4>;
	.reg .b32 	%r<14>;
	.reg .b32 	%f<7>;
	.reg .b64 	%rd<14>;

	ld.param.u64 	%rd1, [_Z16grayscale_kernelPfS_S_S_ii_param_0];
	ld.param.u64 	%rd2, [_Z16grayscale_kernelPfS_S_S_ii_param_1];
	ld.param.u64 	%rd3, [_Z16grayscale_kernelPfS_S_S_ii_param_2];
	ld.param.u64 	%rd4, [_Z16grayscale_kernelPfS_S_S_ii_param_3];
	ld.param.u32 	%r3, [_Z16grayscale_kernelPfS_S_S_ii_param_4];
	ld.param.u32 	%r4, [_Z16grayscale_kernelPfS_S_S_ii_param_5];
	mov.u32 	%r6, %ctaid.x;
	mov.u32 	%r7, %ntid.x;
	mov.u32 	%r8, %tid.x;
	mad.lo.s32 	%r1, %r6, %r7, %r8;
	mov.u32 	%r9, %ctaid.y;
	mov.u32 	%r10, %ntid.y;
	mov.u32 	%r11, %tid.y;
	mad.lo.s32 	%r12, %r9, %r10, %r11;
	setp.ge.s32 	%p1, %r1, %r3;
	setp.ge.s32 	%p2, %r12, %r4;
	or.pred  	%p3, %p1, %p2;
	@%p3 bra 	$L__BB0_2;
	cvta.to.global.u64 	%rd5, %rd1;
	cvta.to.global.u64 	%rd6, %rd2;
	cvta.to.global.u64 	%rd7, %rd3;
	cvta.to.global.u64 	%rd8, %rd4;
	mad.lo.s32 	%r13, %r3, %r12, %r1;
	mul.wide.s32 	%rd9, %r13, 4;
	add.s64 	%rd10, %rd5, %rd9;
	ld.global.f32 	%f1, [%rd10];
	add.s64 	%rd11, %rd6, %rd9;
	ld.global.f32 	%f2, [%rd11];
	add.f32 	%f3, %f1, %f2;
	add.s64 	%rd12, %rd7, %rd9;
	ld.global.f32 	%f4, [%rd12];
	add.f32 	%f5, %f3, %f4;
	div.rn.f32 	%f6, %f5, 0f40400000;
	add.s64 	%rd13, %rd8, %rd9;
	st.global.f32 	[%rd13], %f6;
$L__BB0_2:
	ret;

}
	// .globl	_Z22gaussian_filter_kernelPfS_ii
.visible .entry _Z22gaussian_filter_kernelPfS_ii(
	.param .u64 .ptr .align 1 _Z22gaussian_filter_kernelPfS_ii_param_0,
	.param .u64 .ptr .align 1 _Z22gaussian_filter_kernelPfS_ii_param_1,
	.param .u32 _Z22gaussian_filter_kernelPfS_ii_param_2,
	.param .u32 _Z22gaussian_filter_kernelPfS_ii_param_3
)
{
	.reg .pred 	%p<13>;
	.reg .b32 	%r<23>;
	.reg .b32 	%f<80>;
	.reg .b64 	%rd<9>;
	// demoted variable
	.shared .align 4 .b8 _ZZ22gaussian_filter_kernelPfS_iiE6collab[1024];
	ld.param.u64 	%rd1, [_Z22gaussian_filter_kernelPfS_ii_param_0];
	ld.param.u64 	%rd2, [_Z22gaussian_filter_kernelPfS_ii_param_1];
	ld.param.u32 	%r7, [_Z22gaussian_filter_kernelPfS_ii_param_2];
	ld.param.u32 	%r9, [_Z22gaussian_filter_kernelPfS_ii_param_3];
	mov.u32 	%r10, %ctaid.x;
	mov.u32 	%r1, %tid.x;
	add.s32 	%r2, %r1, -2;
	mad.lo.s32 	%r3, %r10, 12, %r2;
	mov.u32 	%r11, %ctaid.y;
	mov.u32 	%r4, %tid.y;
	mad.lo.s32 	%r12, %r11, 12, %r4;
	add.s32 	%r5, %r12, -2;
	setp.lt.s32 	%p1, %r3, 0;
	setp.ge.s32 	%p2, %r3, %r7;
	or.pred  	%p3, %p1, %p2;
	setp.lt.u32 	%p4, %r12, 2;
	or.pred  	%p5, %p3, %p4;
	setp.ge.s32 	%p6, %r5, %r9;
	mov.f32 	%f79, 0f00000000;
	or.pred  	%p7, %p5, %p6;
	@%p7 bra 	$L__BB1_2;
	cvta.to.global.u64 	%rd3, %rd1;
	mad.lo.s32 	%r14, %r7, %r5, %r3;
	mul.wide.s32 	%rd4, %r14, 4;
	add.s64 	%rd5, %rd3, %rd4;
	ld.global.f32 	%f79, [%rd5];
$L__BB1_2:
	setp.ge.s32 	%p8, %r5, %r9;
	setp.ge.s32 	%p9, %r3, %r7;
	shl.b32 	%r16, %r4, 6;
	mov.u32 	%r17, _ZZ22gaussian_filter_kernelPfS_iiE6collab;
	add.s32 	%r18, %r17, %r16;
	shl.b32 	%r19, %r1, 2;
	add.s32 	%r6, %r18, %r19;
	st.shared.f32 	[%r6], %f79;
	bar.sync 	0;
	add.s32 	%r20, %r4, -2;
	max.u32 	%r21, %r2, %r20;
	setp.gt.u32 	%p10, %r21, 11;
	or.pred  	%p11, %p9, %p8;
	or.pred  	%p12, %p11, %p10;
	@%p12 bra 	$L__BB1_4;
	ld.shared.f32 	%f4, [%r6+-136];
	ld.const.f32 	%f5, [gauss_filter];
	fma.rn.f32 	%f6, %f4, %f5, 0f00000000;
	ld.shared.f32 	%f7, [%r6+-132];
	ld.const.f32 	%f8, [gauss_filter+4];
	fma.rn.f32 	%f9, %f7, %f8, %f6;
	ld.shared.f32 	%f10, [%r6+-128];
	ld.const.f32 	%f11, [gauss_filter+8];
	fma.rn.f32 	%f12, %f10, %f11, %f9;
	ld.shared.f32 	%f13, [%r6+-124];
	ld.const.f32 	%f14, [gauss_filter+12];
	fma.rn.f32 	%f15, %f13, %f14, %f12;
	ld.shared.f32 	%f16, [%r6+-120];
	ld.const.f32 	%f17, [gauss_filter+16];
	fma.rn.f32 	%f18, %f16, %f17, %f15;
	ld.shared.f32 	%f19, [%r6+-72];
	ld.const.f32 	%f20, [gauss_filter+20];
	fma.rn.f32 	%f21, %f19, %f20, %f18;
	ld.shared.f32 	%f22, [%r6+-68];
	ld.const.f32 	%f23, [gauss_filter+24];
	fma.rn.f32 	%f24, %f22, %f23, %f21;
	ld.shared.f32 	%f25, [%r6+-64];
	ld.const.f32 	%f26, [gauss_filter+28];
	fma.rn.f32 	%f27, %f25, %f26, %f24;
	ld.shared.f32 	%f28, [%r6+-60];
	ld.const.f32 	%f29, [gauss_filter+32];
	fma.rn.f32 	%f30, %f28, %f29, %f27;
	ld.shared.f32 	%f31, [%r6+-56];
	ld.const.f32 	%f32, [gauss_filter+36];
	fma.rn.f32 	%f33, %f31, %f32, %f30;
	ld.shared.f32 	%f34, [%r6+-8];
	ld.const.f32 	%f35, [gauss_filter+40];
	fma.rn.f32 	%f36, %f34, %f35, %f33;
	ld.shared.f32 	%f37, [%r6+-4];
	ld.const.f32 	%f38, [gauss_filter+44];
	fma.rn.f32 	%f39, %f37, %f38, %f36;
	ld.shared.f32 	%f40, [%r6];
	ld.const.f32 	%f41, [gauss_filter+48];
	fma.rn.f32 	%f42, %f40, %f41, %f39;
	ld.shared.f32 	%f43, [%r6+4];
	ld.const.f32 	%f44, [gauss_filter+52];
	fma.rn.f32 	%f45, %f43, %f44, %f42;
	ld.shared.f32 	%f46, [%r6+8];
	ld.const.f32 	%f47, [gauss_filter+56];
	fma.rn.f32 	%f48, %f46, %f47, %f45;
	ld.shared.f32 	%f49, [%r6+56];
	ld.const.f32 	%f50, [gauss_filter+60];
	fma.rn.f32 	%f51, %f49, %f50, %f48;
	ld.shared.f32 	%f52, [%r6+60];
	ld.const.f32 	%f53, [gauss_filter+64];
	fma.rn.f32 	%f54, %f52, %f53, %f51;
	ld.shared.f32 	%f55, [%r6+64];
	ld.const.f32 	%f56, [gauss_filter+68];
	fma.rn.f32 	%f57, %f55, %f56, %f54;
	ld.shared.f32 	%f58, [%r6+68];
	ld.const.f32 	%f59, [gauss_filter+72];
	fma.rn.f32 	%f60, %f58, %f59, %f57;
	ld.shared.f32 	%f61, [%r6+72];
	ld.const.f32 	%f62, [gauss_filter+76];
	fma.rn.f32 	%f63, %f61, %f62, %f60;
	ld.shared.f32 	%f64, [%r6+120];
	ld.const.f32 	%f65, [gauss_filter+80];
	fma.rn.f32 	%f66, %f64, %f65, %f63;
	ld.shared.f32 	%f67, [%r6+124];
	ld.const.f32 	%f68, [gauss_filter+84];
	fma.rn.f32 	%f69, %f67, %f68, %f66;
	ld.shared.f32 	%f70, [%r6+128];
	ld.const.f32 	%f71, [gauss_filter+88];
	fma.rn.f32 	%f72, %f70, %f71, %f69;
	ld.shared.f32 	%f73, [%r6+132];
	ld.const.f32 	%f74, [gauss_filter+92];
	fma.rn.f32 	%f75, %f73, %f74, %f72;
	ld.shared.f32 	%f76, [%r6+136];
	ld.const.f32 	%f77, [gauss_filter+96];
	fma.rn.f32 	%f78, %f76, %f77, %f75;
	mad.lo.s32 	%r22, %r7, %r5, %r3;
	cvta.to.global.u64 	%rd6, %rd2;
	mul.wide.s32 	%rd7, %r22, 4;
	add.s64 	%rd8, %rd6, %rd7;
	st.global.f32 	[%rd8], %f78;
$L__BB1_4:
	ret;

}
	// .globl	_Z20gradient_calc_kernelPfS_ii
.visible .entry _Z20gradient_calc_kernelPfS_ii(
	.param .u64 .ptr .align 1 _Z20gradient_calc_kernelPfS_ii_param_0,
	.param .u64 .ptr .align 1 _Z20gradient_calc_kernelPfS_ii_param_1,
	.param .u32 _Z20gradient_calc_kernelPfS_ii_param_2,
	.param .u32 _Z20gradient_calc_kernelPfS_ii_param_3
)
{
	.reg .pred 	%p<20>;
	.reg .b32 	%r<19>;
	.reg .b32 	%f<53>;
	.reg .b64 	%rd<9>;
	// demoted variable
	.shared .align 4 .b8 _ZZ20gradient_calc_kernelPfS_iiE6collab[784];
	ld.param.u64 	%rd2, [_Z20gradient_calc_kernelPfS_ii_param_0];
	ld.param.u64 	%rd3, [_Z20gradient_calc_kernelPfS_ii_param_1];
	ld.param.u32 	%r8, [_Z20gradient_calc_kernelPfS_ii_param_2];
	ld.param.u32 	%r9, [_Z20gradient_calc_kernelPfS_ii_param_3];
	mov.u32 	%r10, %ctaid.x;
	mov.u32 	%r1, %tid.x;
	add.s32 	%r2, %r1, -1;
	mad.lo.s32 	%r3, %r10, 12, %r2;
	mov.u32 	%r11, %ctaid.y;
	mov.u32 	%r4, %tid.y;
	mad.lo.s32 	%r5, %r11, 12, %r4;
	add.s32 	%r6, %r5, -1;
	setp.ne.s32 	%p1, %r5, 0;
	setp.gt.s32 	%p2, %r3, -1;
	setp.lt.s32 	%p3, %r3, %r8;
	and.pred  	%p4, %p2, %p3;
	setp.le.s32 	%p5, %r5, %r9;
	and.pred  	%p6, %p1, %p5;
	and.pred  	%p8, %p4, %p6;
	mov.f32 	%f52, 0f00000000;
	not.pred 	%p9, %p8;
	@%p9 bra 	$L__BB2_2;
	cvta.to.global.u64 	%rd4, %rd2;
	mad.lo.s32 	%r12, %r8, %r6, %r3;
	mul.wide.s32 	%rd5, %r12, 4;
	add.s64 	%rd6, %rd4, %rd5;
	ld.global.f32 	%f52, [%rd6];
$L__BB2_2:
	setp.gt.s32 	%p10, %r5, %r9;
	setp.ge.s32 	%p11, %r3, %r8;
	mov.u32 	%r14, _ZZ20gradient_calc_kernelPfS_iiE6collab;
	mad.lo.s32 	%r15, %r4, 56, %r14;
	shl.b32 	%r16, %r1, 2;
	add.s32 	%r7, %r15, %r16;
	st.shared.f32 	[%r7], %f52;
	bar.sync 	0;
	setp.gt.u32 	%p12, %r2, 11;
	setp.eq.s32 	%p13, %r4, 0;
	setp.gt.u32 	%p14, %r4, 12;
	or.pred  	%p15, %p12, %p14;
	or.pred  	%p16, %p15, %p13;
	or.pred  	%p17, %p16, %p11;
	or.pred  	%p18, %p17, %p10;
	@%p18 bra 	$L__BB2_5;
	ld.shared.f32 	%f4, [%r7+-60];
	ld.const.f32 	%f5, [Gx_filter];
	fma.rn.f32 	%f6, %f4, %f5, 0f00000000;
	ld.const.f32 	%f7, [Gy_filter];
	fma.rn.f32 	%f8, %f4, %f7, 0f00000000;
	ld.shared.f32 	%f9, [%r7+-56];
	ld.const.f32 	%f10, [Gx_filter+4];
	fma.rn.f32 	%f11, %f9, %f10, %f6;
	ld.const.f32 	%f12, [Gy_filter+4];
	fma.rn.f32 	%f13, %f9, %f12, %f8;
	ld.shared.f32 	%f14, [%r7+-52];
	ld.const.f32 	%f15, [Gx_filter+8];
	fma.rn.f32 	%f16, %f14, %f15, %f11;
	ld.const.f32 	%f17, [Gy_filter+8];
	fma.rn.f32 	%f18, %f14, %f17, %f13;
	ld.shared.f32 	%f19, [%r7+-4];
	ld.const.f32 	%f20, [Gx_filter+12];
	fma.rn.f32 	%f21, %f19, %f20, %f16;
	ld.const.f32 	%f22, [Gy_filter+12];
	fma.rn.f32 	%f23, %f19, %f22, %f18;
	ld.shared.f32 	%f24, [%r7];
	ld.const.f32 	%f25, [Gx_filter+16];
	fma.rn.f32 	%f26, %f24, %f25, %f21;
	ld.const.f32 	%f27, [Gy_filter+16];
	fma.rn.f32 	%f28, %f24, %f27, %f23;
	ld.shared.f32 	%f29, [%r7+4];
	ld.const.f32 	%f30, [Gx_filter+20];
	fma.rn.f32 	%f31, %f29, %f30, %f26;
	ld.const.f32 	%f32, [Gy_filter+20];
	fma.rn.f32 	%f33, %f29, %f32, %f28;
	ld.shared.f32 	%f34, [%r7+52];
	ld.const.f32 	%f35, [Gx_filter+24];
	fma.rn.f32 	%f36, %f34, %f35, %f31;
	ld.const.f32 	%f37, [Gy_filter+24];
	fma.rn.f32 	%f38, %f34, %f37, %f33;
	ld.shared.f32 	%f39, [%r7+56];
	ld.const.f32 	%f40, [Gx_filter+28];
	fma.rn.f32 	%f41, %f39, %f40, %f36;
	ld.const.f32 	%f42, [Gy_filter+28];
	fma.rn.f32 	%f43, %f39, %f42, %f38;
	ld.shared.f32 	%f44, [%r7+60];
	ld.const.f32 	%f45, [Gx_filter+32];
	fma.rn.f32 	%f46, %f44, %f45, %f41;
	ld.const.f32 	%f47, [Gy_filter+32];
	fma.rn.f32 	%f48, %f44, %f47, %f43;
	abs.f32 	%f49, %f46;
	abs.f32 	%f50, %f48;
	add.f32 	%f51, %f49, %f50;
	mad.lo.s32 	%r17, %r8, %r6, %r3;
	cvta.to.global.u64 	%rd7, %rd3;
	mul.wide.s32 	%rd8, %r17, 4;
	add.s64 	%rd1, %rd7, %rd8;
	st.global.f32 	[%rd1], %f51;
	setp.ltu.f32 	%p19, %f51, 0f437F0000;
	@%p19 bra 	$L__BB2_5;
	mov.b32 	%r18, 1132396544;
	st.global.u32 	[%rd1], %r18;
$L__BB2_5:
	ret;

}
	// .globl	_Z17theta_calc_kernelPfS_Piii
.visible .entry _Z17theta_calc_kernelPfS_Piii(
	.param .u64 .ptr .align 1 _Z17theta_calc_kernelPfS_Piii_param_0,
	.param .u64 .ptr .align 1 _Z17theta_calc_kernelPfS_Piii_param_1,
	.param .u64 .ptr .align 1 _Z17theta_calc_kernelPfS_Piii_param_2,
	.param .u32 _Z17theta_calc_kernelPfS_Piii_param_3,
	.param .u32 _Z17theta_calc_kernelPfS_Piii_param_4
)
{
	.reg .pred 	%p<30>;
	.reg .b32 	%r<23>;
	.reg .b32 	%f<34>;
	.reg .b64 	%rd<26>;
	.reg .b64 	%fd<3>;

	ld.param.u64 	%rd2, [_Z17theta_calc_kernelPfS_Piii_param_0];
	ld.param.u64 	%rd3, [_Z17theta_calc_kernelPfS_Piii_param_1];
	ld.param.u64 	%rd4, [_Z17theta_calc_kernelPfS_Piii_param_2];
	ld.param.u32 	%r4, [_Z17theta_calc_kernelPfS_Piii_param_3];
	ld.param.u32 	%r5, [_Z17theta_calc_kernelPfS_Piii_param_4];
	cvta.to.global.u64 	%rd1, %rd4;
	mov.u32 	%r7, %ctaid.x;
	mov.u32 	%r8, %ntid.x;
	mov.u32 	%r9, %tid.x;
	mad.lo.s32 	%r1, %r7, %r8, %r9;
	mov.u32 	%r10, %ctaid.y;
	mov.u32 	%r11, %ntid.y;
	mov.u32 	%r12, %tid.y;
	mad.lo.s32 	%r13, %r10, %r11, %r12;
	setp.ge.s32 	%p1, %r1, %r4;
	setp.ge.s32 	%p2, %r13, %r5;
	or.pred  	%p3, %p1, %p2;
	@%p3 bra 	$L__BB3_16;
	cvta.to.global.u64 	%rd5, %rd3;
	cvta.to.global.u64 	%rd6, %rd2;
	mad.lo.s32 	%r3, %r4, %r13, %r1;
	mul.wide.s32 	%rd7, %r3, 4;
	add.s64 	%rd8, %rd5, %rd7;
	ld.global.f32 	%f2, [%rd8];
	add.s64 	%rd9, %rd6, %rd7;
	ld.global.f32 	%f3, [%rd9];
	abs.f32 	%f4, %f3;
	abs.f32 	%f5, %f2;
	setp.gt.f32 	%p4, %f5, %f4;
	selp.f32 	%f6, %f5, %f4, %p4;
	selp.f32 	%f7, %f4, %f5, %p4;
	div.rn.f32 	%f8, %f7, %f6;
	mul.f32 	%f9, %f8, %f8;
	fma.rn.f32 	%f10, %f9, 0f3B33710B, 0fBC807748;
	fma.rn.f32 	%f11, %f10, %f9, 0f3D2CDAB2;
	fma.rn.f32 	%f12, %f11, %f9, 0fBD992D10;
	fma.rn.f32 	%f13, %f12, %f9, 0f3DD9EA6C;
	fma.rn.f32 	%f14, %f13, %f9, 0fBE117CB1;
	fma.rn.f32 	%f15, %f14, %f9, 0f3E4CBCE0;
	fma.rn.f32 	%f16, %f15, %f9, 0fBEAAAA7D;
	mul.f32 	%f17, %f9, %f16;
	fma.rn.f32 	%f18, %f17, %f8, %f8;
	neg.f32 	%f19, %f18;
	fma.rn.f32 	%f20, 0f3F6EE581, 0f3FD774EB, %f19;
	selp.f32 	%f21, %f20, %f18, %p4;
	selp.f32 	%f22, 0f3F6EE581, 0f3FEEE581, %p4;
	selp.f32 	%f23, %f18, %f19, %p4;
	mov.b32 	%r14, %f3;
	fma.rn.f32 	%f24, %f22, 0f3FD774EB, %f23;
	setp.lt.s32 	%p5, %r14, 0;
	selp.f32 	%f25, %f24, %f21, %p5;
	add.f32 	%f26, %f5, %f4;
	setp.eq.f32 	%p6, %f6, 0f00000000;
	selp.f32 	%f27, 0f40490FDB, 0f00000000, %p5;
	setp.eq.f32 	%p7, %f4, %f5;
	selp.f32 	%f28, 0f4016CBE4, 0f3F490FDB, %p5;
	selp.f32 	%f29, %f28, %f25, %p7;
	selp.f32 	%f30, %f27, %f29, %p6;
	abs.f32 	%f31, %f26;
	setp.nan.f32 	%p8, %f31, %f31;
	copysign.f32 	%f32, %f2, %f30;
	selp.f32 	%f33, %f26, %f32, %p8;
	cvt.f64.f32 	%fd1, %f33;
	div.rn.f64 	%fd2, %fd1, 0d400921FB54411744;
	cvt.rn.f32.f64 	%f1, %fd2;
	setp.ltu.f32 	%p9, %f1, 0fBE000000;
	setp.geu.f32 	%p10, %f1, 0f3E000000;
	or.pred  	%p11, %p9, %p10;
	@%p11 bra 	$L__BB3_3;
	add.s64 	%rd25, %rd1, %rd7;
	mov.b32 	%r22, 0;
	st.global.u32 	[%rd25], %r22;
	bra.uni 	$L__BB3_16;
$L__BB3_3:
	setp.ltu.f32 	%p12, %f1, 0f3E000000;
	setp.geu.f32 	%p13, %f1, 0f3EC00000;
	or.pred  	%p14, %p12, %p13;
	@%p14 bra 	$L__BB3_5;
	add.s64 	%rd23, %rd1, %rd7;
	mov.b32 	%r21, 1;
	st.global.u32 	[%rd23], %r21;
	bra.uni 	$L__BB3_16;
$L__BB3_5:
	setp.ltu.f32 	%p15, %f1, 0f3EC00000;
	setp.geu.f32 	%p16, %f1, 0f3F200000;
	or.pred  	%p17, %p15, %p16;
	@%p17 bra 	$L__BB3_7;
	add.s64 	%rd21, %rd1, %rd7;
	mov.b32 	%r20, 2;
	st.global.u32 	[%rd21], %r20;
	bra.uni 	$L__BB3_16;
$L__BB3_7:
	setp.ltu.f32 	%p18, %f1, 0f3F200000;
	setp.geu.f32 	%p19, %f1, 0f3F600000;
	or.pred  	%p20, %p18, %p19;
	@%p20 bra 	$L__BB3_9;
	add.s64 	%rd19, %rd1, %rd7;
	mov.b32 	%r19, 3;
	st.global.u32 	[%rd19], %r19;
	bra.uni 	$L__BB3_16;
$L__BB3_9:
	setp.ltu.f32 	%p21, %f1, 0f3F600000;
	setp.geu.f32 	%p22, %f1, 0fBF600000;
	and.pred  	%p23, %p21, %p22;
	@%p23 bra 	$L__BB3_11;
	add.s64 	%rd17, %rd1, %rd7;
	mov.b32 	%r18, 4;
	st.global.u32 	[%rd17], %r18;
	bra.uni 	$L__BB3_16;
$L__BB3_11:
	setp.ltu.f32 	%p24, %f1, 0fBF600000;
	setp.geu.f32 	%p25, %f1, 0fBF200000;
	or.pred  	%p26, %p24, %p25;
	@%p26 bra 	$L__BB3_13;
	add.s64 	%rd15, %rd1, %rd7;
	mov.b32 	%r17, 5;
	st.global.u32 	[%rd15], %r17;
	bra.uni 	$L__BB3_16;
$L__BB3_13:
	setp.ltu.f32 	%p27, %f1, 0fBF200000;
	setp.geu.f32 	%p28, %f1, 0fBEC00000;
	or.pred  	%p29, %p27, %p28;
	@%p29 bra 	$L__BB3_15;
	add.s64 	%rd13, %rd1, %rd7;
	mov.b32 	%r16, 6;
	st.global.u32 	[%rd13], %r16;
	bra.uni 	$L__BB3_16;
$L__BB3_15:
	add.s64 	%rd11, %rd1, %rd7;
	mov.b32 	%r15, 7;
	st.global.u32 	[%rd11], %r15;
$L__BB3_16:
	ret;

}
	// .globl	_Z11diff_kernelPfS_S_ii
.visible .entry _Z11diff_kernelPfS_S_ii(
	.param .u64 .ptr .align 1 _Z11diff_kernelPfS_S_ii_param_0,
	.param .u64 .ptr .align 1 _Z11diff_kernelPfS_S_ii_param_1,
	.param .u64 .ptr .align 1 _Z11diff_kernelPfS_S_ii_param_2,
	.param .u32 _Z11diff_kernelPfS_S_ii_param_3,
	.param .u32 _Z11diff_kernelPfS_S_ii_param_4
)
{
	.reg .pred 	%p<4>;
	.reg .b32 	%r<14>;
	.reg .b32 	%f<6>;
	.reg .b64 	%rd<11>;

	ld.param.u64 	%rd1, [_Z11diff_kernelPfS_S_ii_param_0];
	ld.param.u64 	%rd2, [_Z11diff_kernelPfS_S_ii_param_1];
	ld.param.u64 	%rd3, [_Z11diff_kernelPfS_S_ii_param_2];
	ld.param.u32 	%r3, [_Z11diff_kernelPfS_S_ii_param_3];
	ld.param.u32 	%r4, [_Z11diff_kernelPfS_S_ii_param_4];
	mov.u32 	%r6, %ctaid.x;
	mov.u32 	%r7, %ntid.x;
	mov.u32 	%r8, %tid.x;
	mad.lo.s32 	%r1, %r6, %r7, %r8;
	mov.u32 	%r9, %ctaid.y;
	mov.u32 	%r10, %ntid.y;
	mov.u32 	%r11, %tid.y;
	mad.lo.s32 	%r12, %r9, %r10, %r11;
	setp.ge.s32 	%p1, %r1, %r3;
	setp.ge.s32 	%p2, %r12, %r4;
	or.pred  	%p3, %p1, %p2;
	@%p3 bra 	$L__BB4_2;
	cvta.to.global.u64 	%rd4, %rd1;
	cvta.to.global.u64 	%rd5, %rd2;
	cvta.to.global.u64 	%rd6, %rd3;
	mad.lo.s32 	%r13, %r3, %r12, %r1;
	mul.wide.s32 	%rd7, %r13, 4;
	add.s64 	%rd8, %rd4, %rd7;
	ld.global.f32 	%f1, [%rd8];
	add.s64 	%rd9, %rd5, %rd7;
	ld.global.f32 	%f2, [%rd9];
	div.rn.f32 	%f3, %f2, 0fC0400000;
	add.f32 	%f4, %f1, %f3;
	abs.f32 	%f5, %f4;
	add.s64 	%rd10, %rd6, %rd7;
	st.global.f32 	[%rd10], %f5;
$L__BB4_2:
	ret;

}
	// .globl	_Z14skin_detectionPfS_S_S_S_ii
.visible .entry _Z14skin_detectionPfS_S_S_S_ii(
	.param .u64 .ptr .align 1 _Z14skin_detectionPfS_S_S_S_ii_param_0,
	.param .u64 .ptr .align 1 _Z14skin_detectionPfS_S_S_S_ii_param_1,
	.param .u64 .ptr .align 1 _Z14skin_detectionPfS_S_S_S_ii_param_2,
	.param .u64 .ptr .align 1 _Z14skin_detectionPfS_S_S_S_ii_param_3,
	.param .u64 .ptr .align 1 _Z14skin_detectionPfS_S_S_S_ii_param_4,
	.param .u32 _Z14skin_detectionPfS_S_S_S_ii_param_5,
	.param .u32 _Z14skin_detectionPfS_S_S_S_ii_param_6
)
{
	.reg .pred 	%p<20>;
	.reg .b32 	%r<27>;
	.reg .b32 	%f<29>;
	.reg .b64 	%rd<23>;
	.reg .b64 	%fd<93>;

	ld.param.u64 	%rd3, [_Z14skin_detectionPfS_S_S_S_ii_param_0];
	ld.param.u64 	%rd4, [_Z14skin_detectionPfS_S_S_S_ii_param_1];
	ld.param.u64 	%rd5, [_Z14skin_detectionPfS_S_S_S_ii_param_2];
	ld.param.u64 	%rd6, [_Z14skin_detectionPfS_S_S_S_ii_param_3];
	ld.param.u64 	%rd7, [_Z14skin_detectionPfS_S_S_S_ii_param_4];
	ld.param.u32 	%r5, [_Z14skin_detectionPfS_S_S_S_ii_param_5];
	ld.param.u32 	%r6, [_Z14skin_detectionPfS_S_S_S_ii_param_6];
	cvta.to.global.u64 	%rd1, %rd7;
	cvta.to.global.u64 	%rd2, %rd6;
	mov.u32 	%r7, %tid.x;
	mov.u32 	%r8, %tid.y;
	mov.u32 	%r9, %ctaid.y;
	mov.u32 	%r10, %ntid.y;
	mad.lo.s32 	%r1, %r9, %r10, %r8;
	mov.u32 	%r11, %ctaid.x;
	mov.u32 	%r12, %ntid.x;
	mad.lo.s32 	%r2, %r11, %r12, %r7;
	setp.ge.s32 	%p1, %r1, %r6;
	setp.ge.s32 	%p2, %r2, %r5;
	or.pred  	%p3, %p2, %p1;
	@%p3 bra 	$L__BB5_14;
	cvta.to.global.u64 	%rd8, %rd3;
	cvta.to.global.u64 	%rd9, %rd4;
	cvta.to.global.u64 	%rd10, %rd5;
	mad.lo.s32 	%r3, %r5, %r1, %r2;
	mul.wide.s32 	%rd11, %r3, 4;
	add.s64 	%rd12, %rd8, %rd11;
	ld.global.f32 	%f1, [%rd12];
	add.s64 	%rd13, %rd9, %rd11;
	ld.global.f32 	%f2, [%rd13];
	add.s64 	%rd14, %rd10, %rd11;
	ld.global.f32 	%f3, [%rd14];
	add.f32 	%f8, %f1, %f2;
	add.f32 	%f4, %f8, %f3;
	div.rn.f32 	%f9, %f1, %f4;
	div.rn.f32 	%f5, %f2, %f4;
	cvt.f64.f32 	%fd1, %f9;
	add.f64 	%fd9, %fd1, 0dBFD51EB851EB851F;
	cvt.f64.f32 	%fd10, %f5;
	add.f64 	%fd11, %fd10, 0dBFD51EB851EB851F;
	mul.f64 	%fd12, %fd11, %fd11;
	fma.rn.f64 	%fd13, %fd9, %fd9, %fd12;
	cvt.rn.f32.f64 	%f6, %fd13;
	add.f32 	%f10, %f1, %f1;
	sub.f32 	%f11, %f10, %f2;
	sub.f32 	%f12, %f11, %f3;
	cvt.f64.f32 	%fd14, %f12;
	mul.f64 	%fd15, %fd14, 0d3FE0000000000000;
	sub.f32 	%f13, %f1, %f2;
	sub.f32 	%f14, %f1, %f3;
	sub.f32 	%f15, %f2, %f3;
	mul.f32 	%f16, %f14, %f15;
	fma.rn.f32 	%f17, %f13, %f13, %f16;
	sqrt.rn.f32 	%f18, %f17;
	cvt.f64.f32 	%fd16, %f18;
	div.rn.f64 	%fd2, %fd15, %fd16;
	{
	.reg .b32 %temp; 
	mov.b64 	{%temp, %r4}, %fd2;
	}
	abs.f64 	%fd3, %fd2;
	{
	.reg .b32 %temp; 
	mov.b64 	{%temp, %r13}, %fd3;
	}
	setp.gt.s32 	%p4, %r13, 1071801957;
	@%p4 bra 	$L__BB5_5;
	mul.f64 	%fd57, %fd2, %fd2;
	fma.rn.f64 	%fd58, %fd57, 0d3FB0066BDC1895E9, 0dBFB3823B180754AF;
	fma.rn.f64 	%fd59, %fd58, %fd57, 0d3FB11E52CC2F79AE;
	fma.rn.f64 	%fd60, %fd59, %fd57, 0dBF924EAF3526861B;
	fma.rn.f64 	%fd61, %fd60, %fd57, 0d3F91DF02A31E6CB7;
	fma.rn.f64 	%fd62, %fd61, %fd57, 0d3F847D18B0EEC6CC;
	fma.rn.f64 	%fd63, %fd62, %fd57, 0d3F8D0AF961BA53B0;
	fma.rn.f64 	%fd64, %fd63, %fd57, 0d3F91BF7734CF1C48;
	fma.rn.f64 	%fd65, %fd64, %fd57, 0d3F96E91483144EF7;
	fma.rn.f64 	%fd66, %fd65, %fd57, 0d3F9F1C6E0A4F9F81;
	fma.rn.f64 	%fd67, %fd66, %fd57, 0d3FA6DB6DC27FA92B;
	fma.rn.f64 	%fd68, %fd67, %fd57, 0d3FB333333320F91B;
	fma.rn.f64 	%fd69, %fd68, %fd57, 0d3FC5555555555F4D;
	mul.f64 	%fd70, %fd57, %fd69;
	fma.rn.f64 	%fd4, %fd70, %fd3, %fd3;
	setp.gt.s32 	%p8, %r4, -1;
	@%p8 bra 	$L__BB5_4;
	mov.f64 	%fd75, 0d3C91A62633145C07;
	add.rn.f64 	%fd76, %fd4, %fd75;
	mov.f64 	%fd77, 0d3FF921FB54442D18;
	add.rn.f64 	%fd92, %fd77, %fd76;
	bra.uni 	$L__BB5_6;
$L__BB5_4:
	mov.f64 	%fd71, 0dBC91A62633145C07;
	add.rn.f64 	%fd72, %fd4, %fd71;
	neg.f64 	%fd73, %fd72;
	mov.f64 	%fd74, 0d3FF921FB54442D18;
	add.rn.f64 	%fd92, %fd74, %fd73;
	bra.uni 	$L__BB5_6;
$L__BB5_5:
	mov.f64 	%fd17, 0d3FF0000000000000;
	sub.f64 	%fd18, %fd17, %fd3;
	{
	.reg .b32 %temp; 
	mov.b64 	{%r14, %temp}, %fd18;
	}
	{
	.reg .b32 %temp; 
	mov.b64 	{%temp, %r15}, %fd18;
	}
	add.s32 	%r16, %r15, -1048576;
	mov.b64 	%fd19, {%r14, %r16};
	rsqrt.approx.ftz.f64 	%fd20, %fd19;
	{
	.reg .b32 %temp; 
	mov.b64 	{%r17, %temp}, %fd20;
	}
	{
	.reg .b32 %temp; 
	mov.b64 	{%temp, %r18}, %fd20;
	}
	add.s32 	%r19, %r18, -1048576;
	mov.b64 	%fd21, {%r17, %r19};
	mul.f64 	%fd22, %fd19, %fd20;
	neg.f64 	%fd23, %fd22;
	fma.rn.f64 	%fd24, %fd22, %fd23, %fd19;
	fma.rn.f64 	%fd25, %fd24, %fd21, %fd22;
	neg.f64 	%fd26, %fd25;
	fma.rn.f64 	%fd27, %fd20, %fd26, 0d3FF0000000000000;
	fma.rn.f64 	%fd28, %fd27, %fd21, %fd21;
	fma.rn.f64 	%fd29, %fd25, %fd26, %fd19;
	fma.rn.f64 	%fd30, %fd29, %fd28, %fd25;
	{
	.reg .b32 %temp; 
	mov.b64 	{%r20, %temp}, %fd30;
	}
	{
	.reg .b32 %temp; 
	mov.b64 	{%temp, %r21}, %fd30;
	}
	add.s32 	%r22, %r21, 1048576;
	mov.b64 	%fd31, {%r20, %r22};
	fma.rn.f64 	%fd32, %fd18, 0d3EC715B371155F70, 0dBEBAC2FE66FAAC4B;
	fma.rn.f64 	%fd33, %fd32, %fd18, 0d3ED9A9B88EFCD9B8;
	fma.rn.f64 	%fd34, %fd33, %fd18, 0d3EDD0F40A8A0C4C3;
	fma.rn.f64 	%fd35, %fd34, %fd18, 0d3EF46D4CFA9E0E1F;
	fma.rn.f64 	%fd36, %fd35, %fd18, 0d3F079C168D1E2422;
	fma.rn.f64 	%fd37, %fd36, %fd18, 0d3F1C9A88C3BCA540;
	fma.rn.f64 	%fd38, %fd37, %fd18, 0d3F31C4E64BD476DF;
	fma.rn.f64 	%fd39, %fd38, %fd18, 0d3F46E8BA60009C8F;
	fma.rn.f64 	%fd40, %fd39, %fd18, 0d3F5F1C71C62B05A2;
	fma.rn.f64 	%fd41, %fd40, %fd18, 0d3F76DB6DB6DC9F2C;
	fma.rn.f64 	%fd42, %fd41, %fd18, 0d3F9333333333329C;
	fma.rn.f64 	%fd43, %fd42, %fd18, 0d3FB5555555555555;
	setp.lt.s32 	%p5, %r15, 1;
	mov.f64 	%fd44, 0d0000000000000000;
	mul.rn.f64 	%fd45, %fd3, %fd44;
	mul.f64 	%fd46, %fd18, %fd43;
	fma.rn.f64 	%fd47, %fd46, %fd31, %fd31;
	selp.f64 	%fd48, %fd45, %fd47, %p5;
	setp.lt.s32 	%p6, %r15, 0;
	mov.f64 	%fd49, 0d7FF0000000000000;
	mul.rn.f64 	%fd50, %fd48, %fd49;
	selp.f64 	%fd51, %fd50, %fd48, %p6;
	setp.lt.s32 	%p7, %r4, 0;
	mov.f64 	%fd52, 0dBCA1A62633145C07;
	add.rn.f64 	%fd53, %fd51, %fd52;
	neg.f64 	%fd54, %fd53;
	mov.f64 	%fd55, 0d400921FB54442D18;
	add.rn.f64 	%fd56, %fd55, %fd54;
	selp.f64 	%fd92, %fd56, %fd51, %p7;
$L__BB5_6:
	cvt.rn.f32.f64 	%f7, %fd92;
	mul.f64 	%fd78, %fd1, 0dBFF604189374BC6A;
	mul.f64 	%fd79, %fd78, %fd1;
	fma.rn.f64 	%fd80, %fd1, 0d3FF1305532617C1C, %fd79;
	add.f64 	%fd81, %fd80, 0d3FC999999999999A;
	cvt.rn.f32.f64 	%f19, %fd81;
	setp.geu.f32 	%p9, %f5, %f19;
	mul.f64 	%fd82, %fd1, 0dBFE8D4FDF3B645A2;
	mul.f64 	%fd83, %fd82, %fd1;
	fma.rn.f64 	%fd84, %fd1, 0d3FE1EC56D5CFAACE, %fd83;
	add.f64 	%fd85, %fd84, 0d3FC70A3D70A3D70A;
	cvt.rn.f32.f64 	%f20, %fd85;
	setp.leu.f32 	%p10, %f5, %f20;
	cvt.f64.f32 	%fd86, %f6;
	setp.leu.f64 	%p11, %fd86, 0d3F50624DD2F1A9FC;
	or.pred  	%p12, %p10, %p11;
	or.pred  	%p13, %p12, %p9;
	@%p13 bra 	$L__BB5_9;
	cvt.f64.f32 	%fd88, %f7;
	mov.f64 	%fd89, 0d401921FB54411744;
	sub.f64 	%fd90, %fd89, %fd88;
	cvt.rn.f32.f64 	%f22, %fd90;
	setp.le.f32 	%p14, %f3, %f2;
	selp.f32 	%f23, %f7, %f22, %p14;
	cvt.f64.f32 	%fd91, %f23;
	setp.leu.f64 	%p15, %fd91, 0d4010C152382B64D8;
	setp.geu.f64 	%p16, %fd91, 0d3FD657184AE48675;
	and.pred  	%p17, %p15, %p16;
	@%p17 bra 	$L__BB5_9;
	add.s64 	%rd18, %rd2, %rd11;
	mov.b32 	%r24, 1132396544;
	st.global.u32 	[%rd18], %r24;
	bra.uni 	$L__BB5_10;
$L__BB5_9:
	add.s64 	%rd16, %rd2, %rd11;
	mov.b32 	%r23, 0;
	st.global.u32 	[%rd16], %r23;
$L__BB5_10:
	div.rn.f32 	%f24, %f4, 0f40400000;
	setp.geu.f32 	%p18, %f24, 0f42A00000;
	@%p18 bra 	$L__BB5_13;
	sub.f32 	%f25, %f3, %f2;
	sub.f32 	%f26, %f3, %f1;
	min.f32 	%f28, %f25, %f26;
	setp.geu.f32 	%p19, %f28, 0f41700000;
	@%p19 bra 	$L__BB5_13;
	add.s64 	%rd22, %rd1, %rd11;
	mov.b32 	%r26, 1132396544;
	st.global.u32 	[%rd22], %r26;
	bra.uni 	$L__BB5_14;
$L__BB5_13:
	add.s64 	%rd20, %rd1, %rd11;
	mov.b32 	%r25, 0;
	st.global.u32 	[%rd20], %r25;
$L__BB5_14:
	ret;

}
	// .globl	_Z8clean_upPfS_S_S_ii
.visible .entry _Z8clean_upPfS_S_S_ii(
	.param .u64 .ptr .align 1 _Z8clean_upPfS_S_S_ii_param_0,
	.param .u64 .ptr .align 1 _Z8clean_upPfS_S_S_ii_param_1,
	.param .u64 .ptr .align 1 _Z8clean_upPfS_S_S_ii_param_2,
	.param .u64 .ptr .align 1 _Z8clean_upPfS_S_S_ii_param_3,
	.param .u32 _Z8clean_upPfS_S_S_ii_param_4,
	.param .u32 _Z8clean_upPfS_S_S_ii_param_5
)
{
	.reg .pred 	%p<92>;
	.reg .b32 	%r<191>;
	.reg .b32 	%f<156>;
	.reg .b64 	%rd<97>;

	ld.param.u64 	%rd5, [_Z8clean_upPfS_S_S_ii_param_0];
	ld.param.u64 	%rd6, [_Z8clean_upPfS_S_S_ii_param_1];
	ld.param.u64 	%rd7, [_Z8clean_upPfS_S_S_ii_param_2];
	ld.param.u64 	%rd8, [_Z8clean_upPfS_S_S_ii_param_3];
	ld.param.u32 	%r111, [_Z8clean_upPfS_S_S_ii_param_4];
	cvta.to.global.u64 	%rd1, %rd8;
	cvta.to.global.u64 	%rd2, %rd7;
	cvta.to.global.u64 	%rd3, %rd6;
	cvta.to.global.u64 	%rd4, %rd5;
	mov.u32 	%r112, %tid.x;
	mov.u32 	%r113, %tid.y;
	mov.u32 	%r114, %ctaid.y;
	mov.u32 	%r115, %ntid.y;
	mad.lo.s32 	%r1, %r114, %r115, %r113;
	mov.u32 	%r116, %ctaid.x;
	mov.u32 	%r117, %ntid.x;
	mad.lo.s32 	%r2, %r116, %r117, %r112;
	mul.lo.s32 	%r3, %r111, %r1;
	add.s32 	%r185, %r3, %r2;
	mul.wide.s32 	%rd9, %r185, 4;
	add.s64 	%rd10, %rd4, %rd9;
	ld.global.f32 	%f115, [%rd10];
	setp.neu.f32 	%p6, %f115, 0f437F0000;
	mov.pred 	%p90, 0;
	@%p6 bra 	$L__BB6_76;
	add.s32 	%r118, %r1, -2;
	mul.lo.s32 	%r5, %r111, %r118;
	add.s32 	%r119, %r2, %r5;
	add.s32 	%r6, %r119, -2;
	setp.gt.s32 	%p7, %r6, -1;
	@%p7 bra 	$L__BB6_3;
	ld.global.f32 	%f118, [%rd4];
	bra.uni 	$L__BB6_4;
$L__BB6_3:
	mul.wide.u32 	%rd11, %r6, 4;
	add.s64 	%rd12, %rd4, %rd11;
	ld.global.f32 	%f118, [%rd12];
$L__BB6_4:
	add.s32 	%r7, %r6, %r111;
	setp.lt.s32 	%p8, %r7, 0;
	@%p8 bra 	$L__BB6_6;
	mul.wide.u32 	%rd13, %r7, 4;
	add.s64 	%rd14, %rd4, %rd13;
	ld.global.f32 	%f119, [%rd14];
	bra.uni 	$L__BB6_7;
$L__BB6_6:
	ld.global.f32 	%f119, [%rd4];
$L__BB6_7:
	setp.eq.f32 	%p9, %f119, 0f437F0000;
	selp.u32 	%r120, 1, 0, %p9;
	setp.eq.f32 	%p10, %f118, 0f437F0000;
	selp.u32 	%r121, 1, 0, %p10;
	add.s32 	%r8, %r121, %r120;
	add.s32 	%r9, %r185, -2;
	setp.lt.s32 	%p11, %r9, 0;
	@%p11 bra 	$L__BB6_9;
	mul.wide.u32 	%rd15, %r9, 4;
	add.s64 	%rd16, %rd4, %rd15;
	ld.global.f32 	%f120, [%rd16];
	bra.uni 	$L__BB6_10;
$L__BB6_9:
	ld.global.f32 	%f120, [%rd4];
$L__BB6_10:
	setp.eq.f32 	%p12, %f120, 0f437F0000;
	selp.u32 	%r122, 1, 0, %p12;
	add.s32 	%r10, %r8, %r122;
	add.s32 	%r11, %r9, %r111;
	setp.lt.s32 	%p13, %r11, 0;
	@%p13 bra 	$L__BB6_12;
	mul.wide.u32 	%rd17, %r11, 4;
	add.s64 	%rd18, %rd4, %rd17;
	ld.global.f32 	%f121, [%rd18];
	bra.uni 	$L__BB6_13;
$L__BB6_12:
	ld.global.f32 	%f121, [%rd4];
$L__BB6_13:
	setp.eq.f32 	%p14, %f121, 0f437F0000;
	selp.u32 	%r123, 1, 0, %p14;
	add.s32 	%r12, %r10, %r123;
	add.s32 	%r13, %r11, %r111;
	setp.lt.s32 	%p15, %r13, 0;
	@%p15 bra 	$L__BB6_15;
	mul.wide.u32 	%rd19, %r13, 4;
	add.s64 	%rd20, %rd4, %rd19;
	ld.global.f32 	%f122, [%rd20];
	bra.uni 	$L__BB6_16;
$L__BB6_15:
	ld.global.f32 	%f122, [%rd4];
$L__BB6_16:
	setp.eq.f32 	%p16, %f122, 0f437F0000;
	selp.u32 	%r124, 1, 0, %p16;
	add.s32 	%r14, %r12, %r124;
	add.s32 	%r15, %r6, 1;
	setp.lt.s32 	%p17, %r15, 0;
	@%p17 bra 	$L__BB6_18;
	mul.wide.u32 	%rd21, %r15, 4;
	add.s64 	%rd22, %rd4, %rd21;
	ld.global.f32 	%f123, [%rd22];
	bra.uni 	$L__BB6_19;
$L__BB6_18:
	ld.global.f32 	%f123, [%rd4];
$L__BB6_19:
	setp.eq.f32 	%p18, %f123, 0f437F0000;
	selp.u32 	%r125, 1, 0, %p18;
	add.s32 	%r16, %r14, %r125;
	add.s32 	%r17, %r7, 1;
	setp.lt.s32 	%p19, %r17, 0;
	@%p19 bra 	$L__BB6_21;
	mul.wide.u32 	%rd23, %r17, 4;
	add.s64 	%rd24, %rd4, %rd23;
	ld.global.f32 	%f124, [%rd24];
	bra.uni 	$L__BB6_22;
$L__BB6_21:
	ld.global.f32 	%f124, [%rd4];
$L__BB6_22:
	setp.eq.f32 	%p20, %f124, 0f437F0000;
	selp.u32 	%r126, 1, 0, %p20;
	add.s32 	%r18, %r16, %r126;
	add.s32 	%r19, %r185, -1;
	setp.lt.s32 	%p21, %r19, 0;
	@%p21 bra 	$L__BB6_24;
	mul.wide.u32 	%rd25, %r19, 4;
	add.s64 	%rd26, %rd4, %rd25;
	ld.global.f32 	%f125, [%rd26];
	bra.uni 	$L__BB6_25;
$L__BB6_24:
	ld.global.f32 	%f125, [%rd4];
$L__BB6_25:
	setp.eq.f32 	%p22, %f125, 0f437F0000;
	selp.u32 	%r127, 1, 0, %p22;
	add.s32 	%r20, %r18, %r127;
	add.s32 	%r21, %r11, 1;
	setp.lt.s32 	%p23, %r21, 0;
	@%p23 bra 	$L__BB6_27;
	mul.wide.u32 	%rd27, %r21, 4;
	add.s64 	%rd28, %rd4, %rd27;
	ld.global.f32 	%f126, [%rd28];
	bra.uni 	$L__BB6_28;
$L__BB6_27:
	ld.global.f32 	%f126, [%rd4];
$L__BB6_28:
	setp.eq.f32 	%p24, %f126, 0f437F0000;
	selp.u32 	%r128, 1, 0, %p24;
	add.s32 	%r22, %r20, %r128;
	add.s32 	%r23, %r13, 1;
	setp.lt.s32 	%p25, %r23, 0;
	@%p25 bra 	$L__BB6_30;
	mul.wide.u32 	%rd29, %r23, 4;
	add.s64 	%rd30, %rd4, %rd29;
	ld.global.f32 	%f127, [%rd30];
	bra.uni 	$L__BB6_31;
$L__BB6_30:
	ld.global.f32 	%f127, [%rd4];
$L__BB6_31:
	setp.eq.f32 	%p26, %f127, 0f437F0000;
	selp.u32 	%r129, 1, 0, %p26;
	add.s32 	%r24, %r22, %r129;
	setp.lt.s32 	%p27, %r119, 0;
	@%p27 bra 	$L__BB6_33;
	mul.wide.u32 	%rd31, %r119, 4;
	add.s64 	%rd32, %rd4, %rd31;
	ld.global.f32 	%f128, [%rd32];
	bra.uni 	$L__BB6_34;
$L__BB6_33:
	ld.global.f32 	%f128, [%rd4];
$L__BB6_34:
	setp.eq.f32 	%p28, %f128, 0f437F0000;
	selp.u32 	%r130, 1, 0, %p28;
	add.s32 	%r26, %r24, %r130;
	add.s32 	%r27, %r7, 2;
	setp.lt.s32 	%p29, %r27, 0;
	@%p29 bra 	$L__BB6_36;
	mul.wide.u32 	%rd33, %r27, 4;
	add.s64 	%rd34, %rd4, %rd33;
	ld.global.f32 	%f129, [%rd34];
	bra.uni 	$L__BB6_37;
$L__BB6_36:
	ld.global.f32 	%f129, [%rd4];
$L__BB6_37:
	setp.eq.f32 	%p30, %f129, 0f437F0000;
	selp.u32 	%r132, 1, 0, %p30;
	add.s32 	%r28, %r26, %r132;
	setp.gt.s32 	%p31, %r185, -1;
	mov.b32 	%r181, 1;
	@%p31 bra 	$L__BB6_39;
	ld.global.f32 	%f116, [%rd4];
	setp.eq.f32 	%p32, %f116, 0f437F0000;
	selp.u32 	%r181, 1, 0, %p32;
$L__BB6_39:
	add.s32 	%r31, %r28, %r181;
	add.s32 	%r32, %r185, %r111;
	setp.lt.s32 	%p33, %r32, 0;
	@%p33 bra 	$L__BB6_41;
	mul.wide.u32 	%rd35, %r32, 4;
	add.s64 	%rd36, %rd4, %rd35;
	ld.global.f32 	%f130, [%rd36];
	bra.uni 	$L__BB6_42;
$L__BB6_41:
	ld.global.f32 	%f130, [%rd4];
$L__BB6_42:
	setp.eq.f32 	%p34, %f130, 0f437F0000;
	selp.u32 	%r133, 1, 0, %p34;
	add.s32 	%r33, %r31, %r133;
	add.s32 	%r34, %r13, 2;
	setp.lt.s32 	%p35, %r34, 0;
	@%p35 bra 	$L__BB6_44;
	mul.wide.u32 	%rd37, %r34, 4;
	add.s64 	%rd38, %rd4, %rd37;
	ld.global.f32 	%f131, [%rd38];
	bra.uni 	$L__BB6_45;
$L__BB6_44:
	ld.global.f32 	%f131, [%rd4];
$L__BB6_45:
	setp.eq.f32 	%p36, %f131, 0f437F0000;
	selp.u32 	%r134, 1, 0, %p36;
	add.s32 	%r35, %r33, %r134;
	add.s32 	%r36, %r6, 3;
	setp.lt.s32 	%p37, %r36, 0;
	@%p37 bra 	$L__BB6_47;
	mul.wide.u32 	%rd39, %r36, 4;
	add.s64 	%rd40, %rd4, %rd39;
	ld.global.f32 	%f132, [%rd40];
	bra.uni 	$L__BB6_48;
$L__BB6_47:
	ld.global.f32 	%f132, [%rd4];
$L__BB6_48:
	setp.eq.f32 	%p38, %f132, 0f437F0000;
	selp.u32 	%r135, 1, 0, %p38;
	add.s32 	%r37, %r35, %r135;
	add.s32 	%r38, %r7, 3;
	setp.lt.s32 	%p39, %r38, 0;
	@%p39 bra 	$L__BB6_50;
	mul.wide.u32 	%rd41, %r38, 4;
	add.s64 	%rd42, %rd4, %rd41;
	ld.global.f32 	%f133, [%rd42];
	bra.uni 	$L__BB6_51;
$L__BB6_50:
	ld.global.f32 	%f133, [%rd4];
$L__BB6_51:
	setp.eq.f32 	%p40, %f133, 0f437F0000;
	selp.u32 	%r136, 1, 0, %p40;
	add.s32 	%r39, %r37, %r136;
	add.s32 	%r40, %r185, 1;
	setp.lt.s32 	%p41, %r40, 0;
	@%p41 bra 	$L__BB6_53;
	mul.wide.u32 	%rd43, %r40, 4;
	add.s64 	%rd44, %rd4, %rd43;
	ld.global.f32 	%f134, [%rd44];
	bra.uni 	$L__BB6_54;
$L__BB6_53:
	ld.global.f32 	%f134, [%rd4];
$L__BB6_54:
	setp.eq.f32 	%p42, %f134, 0f437F0000;
	selp.u32 	%r137, 1, 0, %p42;
	add.s32 	%r41, %r39, %r137;
	add.s32 	%r42, %r11, 3;
	setp.lt.s32 	%p43, %r42, 0;
	@%p43 bra 	$L__BB6_56;
	mul.wide.u32 	%rd45, %r42, 4;
	add.s64 	%rd46, %rd4, %rd45;
	ld.global.f32 	%f135, [%rd46];
	bra.uni 	$L__BB6_57;
$L__BB6_56:
	ld.global.f32 	%f135, [%rd4];
$L__BB6_57:
	setp.eq.f32 	%p44, %f135, 0f437F0000;
	selp.u32 	%r138, 1, 0, %p44;
	add.s32 	%r43, %r41, %r138;
	add.s32 	%r44, %r13, 3;
	setp.lt.s32 	%p45, %r44, 0;
	@%p45 bra 	$L__BB6_59;
	mul.wide.u32 	%rd47, %r44, 4;
	add.s64 	%rd48, %rd4, %rd47;
	ld.global.f32 	%f136, [%rd48];
	bra.uni 	$L__BB6_60;
$L__BB6_59:
	ld.global.f32 	%f136, [%rd4];
$L__BB6_60:
	setp.eq.f32 	%p46, %f136, 0f437F0000;
	selp.u32 	%r139, 1, 0, %p46;
	add.s32 	%r45, %r43, %r139;
	add.s32 	%r46, %r6, 4;
	setp.lt.s32 	%p47, %r46, 0;
	@%p47 bra 	$L__BB6_62;
	mul.wide.u32 	%rd49, %r46, 4;
	add.s64 	%rd50, %rd4, %rd49;
	ld.global.f32 	%f137, [%rd50];
	bra.uni 	$L__BB6_63;
$L__BB6_62:
	ld.global.f32 	%f137, [%rd4];
$L__BB6_63:
	setp.eq.f32 	%p48, %f137, 0f437F0000;
	selp.u32 	%r140, 1, 0, %p48;
	add.s32 	%r47, %r45, %r140;
	add.s32 	%r48, %r7, 4;
	setp.lt.s32 	%p49, %r48, 0;
	@%p49 bra 	$L__BB6_65;
	mul.wide.u32 	%rd51, %r48, 4;
	add.s64 	%rd52, %rd4, %rd51;
	ld.global.f32 	%f138, [%rd52];
	bra.uni 	$L__BB6_66;
$L__BB6_65:
	ld.global.f32 	%f138, [%rd4];
$L__BB6_66:
	setp.eq.f32 	%p50, %f138, 0f437F0000;
	selp.u32 	%r141, 1, 0, %p50;
	add.s32 	%r49, %r47, %r141;
	add.s32 	%r50, %r185, 2;
	setp.lt.s32 	%p51, %r50, 0;
	@%p51 bra 	$L__BB6_68;
	mul.wide.u32 	%rd53, %r50, 4;
	add.s64 	%rd54, %rd4, %rd53;
	ld.global.f32 	%f139, [%rd54];
	bra.uni 	$L__BB6_69;
$L__BB6_68:
	ld.global.f32 	%f139, [%rd4];
$L__BB6_69:
	setp.eq.f32 	%p52, %f139, 0f437F0000;
	selp.u32 	%r142, 1, 0, %p52;
	add.s32 	%r51, %r49, %r142;
	add.s32 	%r52, %r11, 4;
	setp.lt.s32 	%p53, %r52, 0;
	@%p53 bra 	$L__BB6_71;
	mul.wide.u32 	%rd55, %r52, 4;
	add.s64 	%rd56, %rd4, %rd55;
	ld.global.f32 	%f140, [%rd56];
	bra.uni 	$L__BB6_72;
$L__BB6_71:
	ld.global.f32 	%f140, [%rd4];
$L__BB6_72:
	setp.eq.f32 	%p54, %f140, 0f437F0000;
	selp.u32 	%r143, 1, 0, %p54;
	add.s32 	%r53, %r51, %r143;
	add.s32 	%r54, %r13, 4;
	setp.lt.s32 	%p55, %r54, 0;
	@%p55 bra 	$L__BB6_74;
	mul.wide.u32 	%rd57, %r54, 4;
	add.s64 	%rd58, %rd4, %rd57;
	ld.global.f32 	%f141, [%rd58];
	bra.uni 	$L__BB6_75;
$L__BB6_74:
	ld.global.f32 	%f141, [%rd4];
$L__BB6_75:
	setp.eq.f32 	%p56, %f141, 0f437F0000;
	selp.u32 	%r144, 1, 0, %p56;
	add.s32 	%r145, %r53, %r144;
	setp.gt.u32 	%p90, %r145, 20;
$L__BB6_76:
	add.s64 	%rd60, %rd3, %rd9;
	ld.global.f32 	%f117, [%rd60];
	setp.neu.f32 	%p58, %f117, 0f437F0000;
	mov.pred 	%p91, 0;
	@%p58 bra 	$L__BB6_123;
	mad.lo.s32 	%r148, %r111, -3, %r3;
	add.s32 	%r149, %r2, %r148;
	add.s32 	%r188, %r149, -3;
	add.s32 	%r150, %r1, -2;
	mad.lo.s32 	%r187, %r111, %r150, %r2;
	add.s32 	%r151, %r1, -1;
	mad.lo.s32 	%r186, %r111, %r151, %r2;
	mad.lo.s32 	%r152, %r111, %r1, %r111;
	add.s32 	%r184, %r2, %r152;
	add.s32 	%r153, %r1, 2;
	mad.lo.s32 	%r183, %r111, %r153, %r2;
	add.s32 	%r154, %r1, 3;
	mad.lo.s32 	%r182, %r111, %r154, %r2;
	mul.lo.s32 	%r155, %r111, 5;
	sub.s32 	%r61, 1, %r155;
	mov.b32 	%r190, -3;
	mov.b32 	%r189, 0;
$L__BB6_78:
	setp.gt.s32 	%p59, %r188, -1;
	@%p59 bra 	$L__BB6_80;
	ld.global.f32 	%f142, [%rd3];
	bra.uni 	$L__BB6_81;
$L__BB6_80:
	mul.wide.u32 	%rd61, %r188, 4;
	add.s64 	%rd62, %rd3, %rd61;
	ld.global.f32 	%f142, [%rd62];
$L__BB6_81:
	setp.eq.f32 	%p60, %f142, 0f437F0000;
	selp.u32 	%r156, 1, 0, %p60;
	add.s32 	%r71, %r189, %r156;
	add.s32 	%r72, %r187, -3;
	add.s32 	%r73, %r111, %r188;
	setp.lt.s32 	%p61, %r73, 0;
	@%p61 bra 	$L__BB6_83;
	mul.wide.u32 	%rd63, %r72, 4;
	add.s64 	%rd64, %rd3, %rd63;
	ld.global.f32 	%f143, [%rd64];
	bra.uni 	$L__BB6_84;
$L__BB6_83:
	ld.global.f32 	%f143, [%rd3];
$L__BB6_84:
	setp.eq.f32 	%p62, %f143, 0f437F0000;
	selp.u32 	%r157, 1, 0, %p62;
	add.s32 	%r74, %r71, %r157;
	add.s32 	%r75, %r186, -3;
	add.s32 	%r76, %r111, %r73;
	setp.lt.s32 	%p63, %r76, 0;
	@%p63 bra 	$L__BB6_86;
	mul.wide.u32 	%rd65, %r75, 4;
	add.s64 	%rd66, %rd3, %rd65;
	ld.global.f32 	%f144, [%rd66];
	bra.uni 	$L__BB6_87;
$L__BB6_86:
	ld.global.f32 	%f144, [%rd3];
$L__BB6_87:
	setp.eq.f32 	%p64, %f144, 0f437F0000;
	selp.u32 	%r158, 1, 0, %p64;
	add.s32 	%r77, %r74, %r158;
	add.s32 	%r78, %r185, -3;
	add.s32 	%r79, %r111, %r76;
	setp.lt.s32 	%p65, %r79, 0;
	@%p65 bra 	$L__BB6_89;
	mul.wide.u32 	%rd67, %r78, 4;
	add.s64 	%rd68, %rd3, %rd67;
	ld.global.f32 	%f145, [%rd68];
	bra.uni 	$L__BB6_90;
$L__BB6_89:
	ld.global.f32 	%f145, [%rd3];
$L__BB6_90:
	setp.eq.f32 	%p66, %f145, 0f437F0000;
	selp.u32 	%r159, 1, 0, %p66;
	add.s32 	%r80, %r77, %r159;
	add.s32 	%r81, %r184, -3;
	add.s32 	%r82, %r111, %r79;
	setp.lt.s32 	%p67, %r82, 0;
	@%p67 bra 	$L__BB6_92;
	mul.wide.u32 	%rd69, %r81, 4;
	add.s64 	%rd70, %rd3, %rd69;
	ld.global.f32 	%f146, [%rd70];
	bra.uni 	$L__BB6_93;
$L__BB6_92:
	ld.global.f32 	%f146, [%rd3];
$L__BB6_93:
	setp.eq.f32 	%p68, %f146, 0f437F0000;
	selp.u32 	%r160, 1, 0, %p68;
	add.s32 	%r83, %r80, %r160;
	add.s32 	%r84, %r183, -3;
	add.s32 	%r85, %r111, %r82;
	setp.lt.s32 	%p69, %r85, 0;
	@%p69 bra 	$L__BB6_95;
	mul.wide.u32 	%rd71, %r84, 4;
	add.s64 	%rd72, %rd3, %rd71;
	ld.global.f32 	%f147, [%rd72];
	bra.uni 	$L__BB6_96;
$L__BB6_95:
	ld.global.f32 	%f147, [%rd3];
$L__BB6_96:
	setp.eq.f32 	%p70, %f147, 0f437F0000;
	selp.u32 	%r161, 1, 0, %p70;
	add.s32 	%r86, %r83, %r161;
	add.s32 	%r87, %r182, -3;
	add.s32 	%r88, %r111, %r85;
	setp.lt.s32 	%p71, %r88, 0;
	@%p71 bra 	$L__BB6_98;
	mul.wide.u32 	%rd73, %r87, 4;
	add.s64 	%rd74, %rd3, %rd73;
	ld.global.f32 	%f148, [%rd74];
	bra.uni 	$L__BB6_99;
$L__BB6_98:
	ld.global.f32 	%f148, [%rd3];
$L__BB6_99:
	setp.eq.f32 	%p72, %f148, 0f437F0000;
	selp.u32 	%r162, 1, 0, %p72;
	add.s32 	%r89, %r86, %r162;
	setp.eq.s32 	%p73, %r190, 3;
	@%p73 bra 	$L__BB6_122;
	add.s32 	%r90, %r188, 1;
	setp.lt.s32 	%p74, %r90, 0;
	@%p74 bra 	$L__BB6_102;
	mul.wide.u32 	%rd75, %r90, 4;
	add.s64 	%rd76, %rd3, %rd75;
	ld.global.f32 	%f149, [%rd76];
	bra.uni 	$L__BB6_103;
$L__BB6_102:
	ld.global.f32 	%f149, [%rd3];
$L__BB6_103:
	setp.eq.f32 	%p75, %f149, 0f437F0000;
	selp.u32 	%r163, 1, 0, %p75;
	add.s32 	%r91, %r89, %r163;
	add.s32 	%r92, %r61, %r88;
	setp.lt.s32 	%p76, %r92, 0;
	@%p76 bra 	$L__BB6_105;
	add.s32 	%r164, %r72, 1;
	mul.wide.u32 	%rd77, %r164, 4;
	add.s64 	%rd78, %rd3, %rd77;
	ld.global.f32 	%f150, [%rd78];
	bra.uni 	$L__BB6_106;
$L__BB6_105:
	ld.global.f32 	%f150, [%rd3];
$L__BB6_106:
	setp.eq.f32 	%p77, %f150, 0f437F0000;
	selp.u32 	%r165, 1, 0, %p77;
	add.s32 	%r93, %r91, %r165;
	add.s32 	%r94, %r111, %r92;
	setp.lt.s32 	%p78, %r94, 0;
	@%p78 bra 	$L__BB6_108;
	add.s32 	%r166, %r75, 1;
	mul.wide.u32 	%rd79, %r166, 4;
	add.s64 	%rd80, %rd3, %rd79;
	ld.global.f32 	%f151, [%rd80];
	bra.uni 	$L__BB6_109;
$L__BB6_108:
	ld.global.f32 	%f151, [%rd3];
$L__BB6_109:
	setp.eq.f32 	%p79, %f151, 0f437F0000;
	selp.u32 	%r167, 1, 0, %p79;
	add.s32 	%r95, %r93, %r167;
	add.s32 	%r96, %r111, %r94;
	setp.lt.s32 	%p80, %r96, 0;
	@%p80 bra 	$L__BB6_111;
	add.s32 	%r168, %r78, 1;
	mul.wide.u32 	%rd81, %r168, 4;
	add.s64 	%rd82, %rd3, %rd81;
	ld.global.f32 	%f152, [%rd82];
	bra.uni 	$L__BB6_112;
$L__BB6_111:
	ld.global.f32 	%f152, [%rd3];
$L__BB6_112:
	setp.eq.f32 	%p81, %f152, 0f437F0000;
	selp.u32 	%r169, 1, 0, %p81;
	add.s32 	%r97, %r95, %r169;
	add.s32 	%r98, %r111, %r96;
	setp.lt.s32 	%p82, %r98, 0;
	@%p82 bra 	$L__BB6_114;
	add.s32 	%r170, %r81, 1;
	mul.wide.u32 	%rd83, %r170, 4;
	add.s64 	%rd84, %rd3, %rd83;
	ld.global.f32 	%f153, [%rd84];
	bra.uni 	$L__BB6_115;
$L__BB6_114:
	ld.global.f32 	%f153, [%rd3];
$L__BB6_115:
	setp.eq.f32 	%p83, %f153, 0f437F0000;
	selp.u32 	%r171, 1, 0, %p83;
	add.s32 	%r99, %r97, %r171;
	add.s32 	%r100, %r111, %r98;
	setp.lt.s32 	%p84, %r100, 0;
	@%p84 bra 	$L__BB6_117;
	add.s32 	%r172, %r84, 1;
	mul.wide.u32 	%rd85, %r172, 4;
	add.s64 	%rd86, %rd3, %rd85;
	ld.global.f32 	%f154, [%rd86];
	bra.uni 	$L__BB6_118;
$L__BB6_117:
	ld.global.f32 	%f154, [%rd3];
$L__BB6_118:
	setp.eq.f32 	%p85, %f154, 0f437F0000;
	selp.u32 	%r173, 1, 0, %p85;
	add.s32 	%r101, %r99, %r173;
	add.s32 	%r174, %r111, %r100;
	setp.lt.s32 	%p86, %r174, 0;
	@%p86 bra 	$L__BB6_120;
	add.s32 	%r175, %r87, 1;
	mul.wide.u32 	%rd87, %r175, 4;
	add.s64 	%rd88, %rd3, %rd87;
	ld.global.f32 	%f155, [%rd88];
	bra.uni 	$L__BB6_121;
$L__BB6_120:
	ld.global.f32 	%f155, [%rd3];
$L__BB6_121:
	setp.eq.f32 	%p87, %f155, 0f437F0000;
	selp.u32 	%r176, 1, 0, %p87;
	add.s32 	%r189, %r101, %r176;
	add.s32 	%r190, %r190, 2;
	add.s32 	%r188, %r188, 2;
	add.s32 	%r187, %r187, 2;
	add.s32 	%r186, %r186, 2;
	add.s32 	%r185, %r185, 2;
	add.s32 	%r184, %r184, 2;
	add.s32 	%r183, %r183, 2;
	add.s32 	%r182, %r182, 2;
	bra.uni 	$L__BB6_78;
$L__BB6_122:
	setp.gt.s32 	%p91, %r89, 20;
$L__BB6_123:
	not.pred 	%p88, %p90;
	@%p88 bra 	$L__BB6_125;
	add.s64 	%rd92, %rd2, %rd9;
	mov.b32 	%r178, 1132396544;
	st.global.u32 	[%rd92], %r178;
	bra.uni 	$L__BB6_126;
$L__BB6_125:
	add.s64 	%rd90, %rd2, %rd9;
	mov.b32 	%r177, 0;
	st.global.u32 	[%rd90], %r177;
$L__BB6_126:
	not.pred 	%p89, %p91;
	@%p89 bra 	$L__BB6_128;
	add.s64 	%rd96, %rd1, %rd9;
	mov.b32 	%r180, 1132396544;
	st.global.u32 	[%rd96], %r180;
	bra.uni 	$L__BB6_129;
$L__BB6_128:
	add.s64 	%rd94, %rd1, %rd9;
	mov.b32 	%r179, 0;
	st.global.u32 	[%rd94], %r179;
$L__BB6_129:
	ret;

}
	// .globl	_Z12quantizationPfS_S_S_ii
.visible .entry _Z12quantizationPfS_S_S_ii(
	.param .u64 .ptr .align 1 _Z12quantizationPfS_S_S_ii_param_0,
	.param .u64 .ptr .align 1 _Z12quantizationPfS_S_S_ii_param_1,
	.param .u64 .ptr .align 1 _Z12quantizationPfS_S_S_ii_param_2,
	.param .u64 .ptr .align 1 _Z12quantizationPfS_S_S_ii_param_3,
	.param .u32 _Z12quantizationPfS_S_S_ii_param_4,
	.param .u32 _Z12quantizationPfS_S_S_ii_param_5
)
{
	.reg .pred 	%p<53>;
	.reg .b32 	%r<165>;
	.reg .b32 	%f<3>;
	.reg .b64 	%rd<113>;

	ld.param.u64 	%rd4, [_Z12quantizationPfS_S_S_ii_param_0];
	ld.param.u64 	%rd3, [_Z12quantizationPfS_S_S_ii_param_1];
	ld.param.u64 	%rd5, [_Z12quantizationPfS_S_S_ii_param_2];
	ld.param.u64 	%rd6, [_Z12quantizationPfS_S_S_ii_param_3];
	ld.param.u32 	%r44, [_Z12quantizationPfS_S_S_ii_param_4];
	cvta.to.global.u64 	%rd1, %rd5;
	cvta.to.global.u64 	%rd2, %rd6;
	cvta.to.global.u64 	%rd7, %rd4;
	mov.u32 	%r45, %tid.x;
	mov.u32 	%r46, %tid.y;
	mov.u32 	%r47, %ctaid.y;
	mov.u32 	%r48, %ntid.y;
	mad.lo.s32 	%r1, %r47, %r48, %r46;
	mov.u32 	%r49, %ctaid.x;
	mov.u32 	%r50, %ntid.x;
	mad.lo.s32 	%r2, %r49, %r50, %r45;
	mad.lo.s32 	%r3, %r44, %r1, %r2;
	mul.wide.s32 	%rd8, %r3, 4;
	add.s64 	%rd9, %rd7, %rd8;
	ld.global.f32 	%f1, [%rd9];
	setp.neu.f32 	%p1, %f1, 0f437F0000;
	@%p1 bra 	$L__BB7_76;
	add.s32 	%r108, %r1, -2;
	mul.lo.s32 	%r4, %r44, %r108;
	add.s32 	%r109, %r2, %r4;
	add.s32 	%r5, %r109, -2;
	setp.gt.s32 	%p28, %r5, 0;
	@%p28 bra 	$L__BB7_3;
	mov.b32 	%r111, 1132396544;
	st.global.u32 	[%rd1], %r111;
	bra.uni 	$L__BB7_4;
$L__BB7_3:
	mul.wide.u32 	%rd63, %r5, 4;
	add.s64 	%rd64, %rd1, %rd63;
	mov.b32 	%r110, 1132396544;
	st.global.u32 	[%rd64], %r110;
$L__BB7_4:
	add.s32 	%r6, %r5, %r44;
	setp.lt.s32 	%p29, %r6, 1;
	@%p29 bra 	$L__BB7_6;
	mul.wide.u32 	%rd65, %r6, 4;
	add.s64 	%rd66, %rd1, %rd65;
	mov.b32 	%r112, 1132396544;
	st.global.u32 	[%rd66], %r112;
	bra.uni 	$L__BB7_7;
$L__BB7_6:
	mov.b32 	%r113, 1132396544;
	st.global.u32 	[%rd1], %r113;
$L__BB7_7:
	add.s32 	%r7, %r3, -2;
	setp.lt.s32 	%p30, %r7, 1;
	@%p30 bra 	$L__BB7_9;
	mul.wide.u32 	%rd67, %r7, 4;
	add.s64 	%rd68, %rd1, %rd67;
	mov.b32 	%r114, 1132396544;
	st.global.u32 	[%rd68], %r114;
	bra.uni 	$L__BB7_10;
$L__BB7_9:
	mov.b32 	%r115, 1132396544;
	st.global.u32 	[%rd1], %r115;
$L__BB7_10:
	add.s32 	%r8, %r7, %r44;
	setp.lt.s32 	%p31, %r8, 1;
	@%p31 bra 	$L__BB7_12;
	mul.wide.u32 	%rd69, %r8, 4;
	add.s64 	%rd70, %rd1, %rd69;
	mov.b32 	%r116, 1132396544;
	st.global.u32 	[%rd70], %r116;
	bra.uni 	$L__BB7_13;
$L__BB7_12:
	mov.b32 	%r117, 1132396544;
	st.global.u32 	[%rd1], %r117;
$L__BB7_13:
	add.s32 	%r9, %r8, %r44;
	setp.lt.s32 	%p32, %r9, 1;
	@%p32 bra 	$L__BB7_15;
	mul.wide.u32 	%rd71, %r9, 4;
	add.s64 	%rd72, %rd1, %rd71;
	mov.b32 	%r118, 1132396544;
	st.global.u32 	[%rd72], %r118;
	bra.uni 	$L__BB7_16;
$L__BB7_15:
	mov.b32 	%r119, 1132396544;
	st.global.u32 	[%rd1], %r119;
$L__BB7_16:
	setp.gt.u32 	%p33, %r5, 2147483646;
	@%p33 bra 	$L__BB7_18;
	add.s32 	%r120, %r5, 1;
	mul.wide.u32 	%rd73, %r120, 4;
	add.s64 	%rd74, %rd1, %rd73;
	mov.b32 	%r121, 1132396544;
	st.global.u32 	[%rd74], %r121;
	bra.uni 	$L__BB7_19;
$L__BB7_18:
	mov.b32 	%r122, 1132396544;
	st.global.u32 	[%rd1], %r122;
$L__BB7_19:
	setp.gt.u32 	%p34, %r6, 2147483646;
	@%p34 bra 	$L__BB7_21;
	add.s32 	%r123, %r6, 1;
	mul.wide.u32 	%rd75, %r123, 4;
	add.s64 	%rd76, %rd1, %rd75;
	mov.b32 	%r124, 1132396544;
	st.global.u32 	[%rd76], %r124;
	bra.uni 	$L__BB7_22;
$L__BB7_21:
	mov.b32 	%r125, 1132396544;
	st.global.u32 	[%rd1], %r125;
$L__BB7_22:
	add.s32 	%r10, %r3, -1;
	setp.lt.s32 	%p35, %r10, 1;
	@%p35 bra 	$L__BB7_24;
	mul.wide.u32 	%rd77, %r10, 4;
	add.s64 	%rd78, %rd1, %rd77;
	mov.b32 	%r126, 1132396544;
	st.global.u32 	[%rd78], %r126;
	bra.uni 	$L__BB7_25;
$L__BB7_24:
	mov.b32 	%r127, 1132396544;
	st.global.u32 	[%rd1], %r127;
$L__BB7_25:
	setp.gt.u32 	%p36, %r8, 2147483646;
	@%p36 bra 	$L__BB7_27;
	add.s32 	%r128, %r8, 1;
	mul.wide.u32 	%rd79, %r128, 4;
	add.s64 	%rd80, %rd1, %rd79;
	mov.b32 	%r129, 1132396544;
	st.global.u32 	[%rd80], %r129;
	bra.uni 	$L__BB7_28;
$L__BB7_27:
	mov.b32 	%r130, 1132396544;
	st.global.u32 	[%rd1], %r130;
$L__BB7_28:
	setp.gt.u32 	%p37, %r9, 2147483646;
	@%p37 bra 	$L__BB7_30;
	add.s32 	%r131, %r9, 1;
	mul.wide.u32 	%rd81, %r131, 4;
	add.s64 	%rd82, %rd1, %rd81;
	mov.b32 	%r132, 1132396544;
	st.global.u32 	[%rd82], %r132;
	bra.uni 	$L__BB7_31;
$L__BB7_30:
	mov.b32 	%r133, 1132396544;
	st.global.u32 	[%rd1], %r133;
$L__BB7_31:
	setp.lt.s32 	%p38, %r109, 1;
	@%p38 bra 	$L__BB7_33;
	mul.wide.u32 	%rd83, %r109, 4;
	add.s64 	%rd84, %rd1, %rd83;
	mov.b32 	%r134, 1132396544;
	st.global.u32 	[%rd84], %r134;
	bra.uni 	$L__BB7_34;
$L__BB7_33:
	mov.b32 	%r135, 1132396544;
	st.global.u32 	[%rd1], %r135;
$L__BB7_34:
	add.s32 	%r12, %r6, 2;
	setp.lt.s32 	%p39, %r12, 1;
	@%p39 bra 	$L__BB7_36;
	mul.wide.u32 	%rd85, %r12, 4;
	add.s64 	%rd86, %rd1, %rd85;
	mov.b32 	%r136, 1132396544;
	st.global.u32 	[%rd86], %r136;
	bra.uni 	$L__BB7_37;
$L__BB7_36:
	mov.b32 	%r137, 1132396544;
	st.global.u32 	[%rd1], %r137;
$L__BB7_37:
	setp.lt.s32 	%p40, %r3, 1;
	@%p40 bra 	$L__BB7_39;
	mul.wide.u32 	%rd87, %r3, 4;
	add.s64 	%rd88, %rd1, %rd87;
	mov.b32 	%r138, 1132396544;
	st.global.u32 	[%rd88], %r138;
	bra.uni 	$L__BB7_40;
$L__BB7_39:
	mov.b32 	%r139, 1132396544;
	st.global.u32 	[%rd1], %r139;
$L__BB7_40:
	add.s32 	%r13, %r3, %r44;
	setp.lt.s32 	%p41, %r13, 1;
	@%p41 bra 	$L__BB7_42;
	mul.wide.u32 	%rd89, %r13, 4;
	add.s64 	%rd90, %rd1, %rd89;
	mov.b32 	%r140, 1132396544;
	st.global.u32 	[%rd90], %r140;
	bra.uni 	$L__BB7_43;
$L__BB7_42:
	mov.b32 	%r141, 1132396544;
	st.global.u32 	[%rd1], %r141;
$L__BB7_43:
	add.s32 	%r14, %r9, 2;
	setp.lt.s32 	%p42, %r14, 1;
	@%p42 bra 	$L__BB7_45;
	mul.wide.u32 	%rd91, %r14, 4;
	add.s64 	%rd92, %rd1, %rd91;
	mov.b32 	%r142, 1132396544;
	st.global.u32 	[%rd92], %r142;
	bra.uni 	$L__BB7_46;
$L__BB7_45:
	mov.b32 	%r143, 1132396544;
	st.global.u32 	[%rd1], %r143;
$L__BB7_46:
	add.s32 	%r15, %r5, 3;
	setp.lt.s32 	%p43, %r15, 1;
	@%p43 bra 	$L__BB7_48;
	mul.wide.u32 	%rd93, %r15, 4;
	add.s64 	%rd94, %rd1, %rd93;
	mov.b32 	%r144, 1132396544;
	st.global.u32 	[%rd94], %r144;
	bra.uni 	$L__BB7_49;
$L__BB7_48:
	mov.b32 	%r145, 1132396544;
	st.global.u32 	[%rd1], %r145;
$L__BB7_49:
	add.s32 	%r16, %r6, 3;
	setp.lt.s32 	%p44, %r16, 1;
	@%p44 bra 	$L__BB7_51;
	mul.wide.u32 	%rd95, %r16, 4;
	add.s64 	%rd96, %rd1, %rd95;
	mov.b32 	%r146, 1132396544;
	st.global.u32 	[%rd96], %r146;
	bra.uni 	$L__BB7_52;
$L__BB7_51:
	mov.b32 	%r147, 1132396544;
	st.global.u32 	[%rd1], %r147;
$L__BB7_52:
	setp.gt.u32 	%p45, %r3, 2147483646;
	@%p45 bra 	$L__BB7_54;
	add.s32 	%r148, %r3, 1;
	mul.wide.u32 	%rd97, %r148, 4;
	add.s64 	%rd98, %rd1, %rd97;
	mov.b32 	%r149, 1132396544;
	st.global.u32 	[%rd98], %r149;
	bra.uni 	$L__BB7_55;
$L__BB7_54:
	mov.b32 	%r150, 1132396544;
	st.global.u32 	[%rd1], %r150;
$L__BB7_55:
	add.s32 	%r17, %r8, 3;
	setp.lt.s32 	%p46, %r17, 1;
	@%p46 bra 	$L__BB7_57;
	mul.wide.u32 	%rd99, %r17, 4;
	add.s64 	%rd100, %rd1, %rd99;
	mov.b32 	%r151, 1132396544;
	st.global.u32 	[%rd100], %r151;
	bra.uni 	$L__BB7_58;
$L__BB7_57:
	mov.b32 	%r152, 1132396544;
	st.global.u32 	[%rd1], %r152;
$L__BB7_58:
	add.s32 	%r18, %r9, 3;
	setp.lt.s32 	%p47, %r18, 1;
	@%p47 bra 	$L__BB7_60;
	mul.wide.u32 	%rd101, %r18, 4;
	add.s64 	%rd102, %rd1, %rd101;
	mov.b32 	%r153, 1132396544;
	st.global.u32 	[%rd102], %r153;
	bra.uni 	$L__BB7_61;
$L__BB7_60:
	mov.b32 	%r154, 1132396544;
	st.global.u32 	[%rd1], %r154;
$L__BB7_61:
	add.s32 	%r19, %r5, 4;
	setp.lt.s32 	%p48, %r19, 1;
	@%p48 bra 	$L__BB7_63;
	mul.wide.u32 	%rd103, %r19, 4;
	add.s64 	%rd104, %rd1, %rd103;
	mov.b32 	%r155, 1132396544;
	st.global.u32 	[%rd104], %r155;
	bra.uni 	$L__BB7_64;
$L__BB7_63:
	mov.b32 	%r156, 1132396544;
	st.global.u32 	[%rd1], %r156;
$L__BB7_64:
	add.s32 	%r20, %r6, 4;
	setp.lt.s32 	%p49, %r20, 1;
	@%p49 bra 	$L__BB7_66;
	mul.wide.u32 	%rd105, %r20, 4;
	add.s64 	%rd106, %rd1, %rd105;
	mov.b32 	%r157, 1132396544;
	st.global.u32 	[%rd106], %r157;
	bra.uni 	$L__BB7_67;
$L__BB7_66:
	mov.b32 	%r158, 1132396544;
	st.global.u32 	[%rd1], %r158;
$L__BB7_67:
	add.s32 	%r21, %r3, 2;
	setp.lt.s32 	%p50, %r21, 1;
	@%p50 bra 	$L__BB7_69;
	mul.wide.u32 	%rd107, %r21, 4;
	add.s64 	%rd108, %rd1, %rd107;
	mov.b32 	%r159, 1132396544;
	st.global.u32 	[%rd108], %r159;
	bra.uni 	$L__BB7_70;
$L__BB7_69:
	mov.b32 	%r160, 1132396544;
	st.global.u32 	[%rd1], %r160;
$L__BB7_70:
	add.s32 	%r22, %r8, 4;
	setp.lt.s32 	%p51, %r22, 1;
	@%p51 bra 	$L__BB7_72;
	mul.wide.u32 	%rd109, %r22, 4;
	add.s64 	%rd110, %rd1, %rd109;
	mov.b32 	%r161, 1132396544;
	st.global.u32 	[%rd110], %r161;
	bra.uni 	$L__BB7_73;
$L__BB7_72:
	mov.b32 	%r162, 1132396544;
	st.global.u32 	[%rd1], %r162;
$L__BB7_73:
	add.s32 	%r23, %r9, 4;
	setp.lt.s32 	%p52, %r23, 1;
	@%p52 bra 	$L__BB7_75;
	mul.wide.u32 	%rd111, %r23, 4;
	add.s64 	%rd112, %rd1, %rd111;
	mov.b32 	%r163, 1132396544;
	st.global.u32 	[%rd112], %r163;
	bra.uni 	$L__BB7_152;
$L__BB7_75:
	mov.b32 	%r164, 1132396544;
	st.global.u32 	[%rd1], %r164;
	bra.uni 	$L__BB7_152;
$L__BB7_76:
	cvta.to.global.u64 	%rd10, %rd3;
	add.s64 	%rd12, %rd10, %rd8;
	ld.global.f32 	%f2, [%rd12];
	setp.neu.f32 	%p2, %f2, 0f437F0000;
	@%p2 bra 	$L__BB7_152;
	add.s32 	%r51, %r1, -2;
	mul.lo.s32 	%r24, %r44, %r51;
	add.s32 	%r52, %r2, %r24;
	add.s32 	%r25, %r52, -2;
	setp.gt.s32 	%p3, %r25, 0;
	@%p3 bra 	$L__BB7_79;
	mov.b32 	%r54, 0;
	st.global.u32 	[%rd2], %r54;
	bra.uni 	$L__BB7_80;
$L__BB7_79:
	mul.wide.u32 	%rd13, %r25, 4;
	add.s64 	%rd14, %rd2, %rd13;
	mov.b32 	%r53, 1132396544;
	st.global.u32 	[%rd14], %r53;
$L__BB7_80:
	add.s32 	%r26, %r25, %r44;
	setp.lt.s32 	%p4, %r26, 1;
	@%p4 bra 	$L__BB7_82;
	mul.wide.u32 	%rd15, %r26, 4;
	add.s64 	%rd16, %rd2, %rd15;
	mov.b32 	%r55, 1132396544;
	st.global.u32 	[%rd16], %r55;
	bra.uni 	$L__BB7_83;
$L__BB7_82:
	mov.b32 	%r56, 0;
	st.global.u32 	[%rd2], %r56;
$L__BB7_83:
	add.s32 	%r27, %r3, -2;
	setp.lt.s32 	%p5, %r27, 1;
	@%p5 bra 	$L__BB7_85;
	mul.wide.u32 	%rd17, %r27, 4;
	add.s64 	%rd18, %rd2, %rd17;
	mov.b32 	%r57, 1132396544;
	st.global.u32 	[%rd18], %r57;
	bra.uni 	$L__BB7_86;
$L__BB7_85:
	mov.b32 	%r58, 0;
	st.global.u32 	[%rd2], %r58;
$L__BB7_86:
	add.s32 	%r28, %r27, %r44;
	setp.lt.s32 	%p6, %r28, 1;
	@%p6 bra 	$L__BB7_88;
	mul.wide.u32 	%rd19, %r28, 4;
	add.s64 	%rd20, %rd2, %rd19;
	mov.b32 	%r59, 1132396544;
	st.global.u32 	[%rd20], %r59;
	bra.uni 	$L__BB7_89;
$L__BB7_88:
	mov.b32 	%r60, 0;
	st.global.u32 	[%rd2], %r60;
$L__BB7_89:
	add.s32 	%r29, %r28, %r44;
	setp.lt.s32 	%p7, %r29, 1;
	@%p7 bra 	$L__BB7_91;
	mul.wide.u32 	%rd21, %r29, 4;
	add.s64 	%rd22, %rd2, %rd21;
	mov.b32 	%r61, 1132396544;
	st.global.u32 	[%rd22], %r61;
	bra.uni 	$L__BB7_92;
$L__BB7_91:
	mov.b32 	%r62, 0;
	st.global.u32 	[%rd2], %r62;
$L__BB7_92:
	setp.gt.u32 	%p8, %r25, 2147483646;
	@%p8 bra 	$L__BB7_94;
	add.s32 	%r63, %r25, 1;
	mul.wide.u32 	%rd23, %r63, 4;
	add.s64 	%rd24, %rd2, %rd23;
	mov.b32 	%r64, 1132396544;
	st.global.u32 	[%rd24], %r64;
	bra.uni 	$L__BB7_95;
$L__BB7_94:
	mov.b32 	%r65, 0;
	st.global.u32 	[%rd2], %r65;
$L__BB7_95:
	setp.gt.u32 	%p9, %r26, 2147483646;
	@%p9 bra 	$L__BB7_97;
	add.s32 	%r66, %r26, 1;
	mul.wide.u32 	%rd25, %r66, 4;
	add.s64 	%rd26, %rd2, %rd25;
	mov.b32 	%r67, 1132396544;
	st.global.u32 	[%rd26], %r67;
	bra.uni 	$L__BB7_98;
$L__BB7_97:
	mov.b32 	%r68, 0;
	st.global.u32 	[%rd2], %r68;
$L__BB7_98:
	add.s32 	%r30, %r3, -1;
	setp.lt.s32 	%p10, %r30, 1;
	@%p10 bra 	$L__BB7_100;
	mul.wide.u32 	%rd27, %r30, 4;
	add.s64 	%rd28, %rd2, %rd27;
	mov.b32 	%r69, 1132396544;
	st.global.u32 	[%rd28], %r69;
	bra.uni 	$L__BB7_101;
$L__BB7_100:
	mov.b32 	%r70, 0;
	st.global.u32 	[%rd2], %r70;
$L__BB7_101:
	setp.gt.u32 	%p11, %r28, 2147483646;
	@%p11 bra 	$L__BB7_103;
	add.s32 	%r71, %r28, 1;
	mul.wide.u32 	%rd29, %r71, 4;
	add.s64 	%rd30, %rd2, %rd29;
	mov.b32 	%r72, 1132396544;
	st.global.u32 	[%rd30], %r72;
	bra.uni 	$L__BB7_104;
$L__BB7_103:
	mov.b32 	%r73, 0;
	st.global.u32 	[%rd2], %r73;
$L__BB7_104:
	setp.gt.u32 	%p12, %r29, 2147483646;
	@%p12 bra 	$L__BB7_106;
	add.s32 	%r74, %r29, 1;
	mul.wide.u32 	%rd31, %r74, 4;
	add.s64 	%rd32, %rd2, %rd31;
	mov.b32 	%r75, 1132396544;
	st.global.u32 	[%rd32], %r75;
	bra.uni 	$L__BB7_107;
$L__BB7_106:
	mov.b32 	%r76, 0;
	st.global.u32 	[%rd2], %r76;
$L__BB7_107:
	setp.lt.s32 	%p13, %r52, 1;
	@%p13 bra 	$L__BB7_109;
	mul.wide.u32 	%rd33, %r52, 4;
	add.s64 	%rd34, %rd2, %rd33;
	mov.b32 	%r77, 1132396544;
	st.global.u32 	[%rd34], %r77;
	bra.uni 	$L__BB7_110;
$L__BB7_109:
	mov.b32 	%r78, 0;
	st.global.u32 	[%rd2], %r78;
$L__BB7_110:
	add.s32 	%r32, %r26, 2;
	setp.lt.s32 	%p14, %r32, 1;
	@%p14 bra 	$L__BB7_112;
	mul.wide.u32 	%rd35, %r32, 4;
	add.s64 	%rd36, %rd2, %rd35;
	mov.b32 	%r79, 1132396544;
	st.global.u32 	[%rd36], %r79;
	bra.uni 	$L__BB7_113;
$L__BB7_112:
	mov.b32 	%r80, 0;
	st.global.u32 	[%rd2], %r80;
$L__BB7_113:
	setp.lt.s32 	%p15, %r3, 1;
	@%p15 bra 	$L__BB7_115;
	mul.wide.u32 	%rd37, %r3, 4;
	add.s64 	%rd38, %rd2, %rd37;
	mov.b32 	%r81, 1132396544;
	st.global.u32 	[%rd38], %r81;
	bra.uni 	$L__BB7_116;
$L__BB7_115:
	mov.b32 	%r82, 0;
	st.global.u32 	[%rd2], %r82;
$L__BB7_116:
	add.s32 	%r33, %r3, %r44;
	setp.lt.s32 	%p16, %r33, 1;
	@%p16 bra 	$L__BB7_118;
	mul.wide.u32 	%rd39, %r33, 4;
	add.s64 	%rd40, %rd2, %rd39;
	mov.b32 	%r83, 1132396544;
	st.global.u32 	[%rd40], %r83;
	bra.uni 	$L__BB7_119;
$L__BB7_118:
	mov.b32 	%r84, 0;
	st.global.u32 	[%rd2], %r84;
$L__BB7_119:
	add.s32 	%r34, %r29, 2;
	setp.lt.s32 	%p17, %r34, 1;
	@%p17 bra 	$L__BB7_121;
	mul.wide.u32 	%rd41, %r34, 4;
	add.s64 	%rd42, %rd2, %rd41;
	mov.b32 	%r85, 1132396544;
	st.global.u32 	[%rd42], %r85;
	bra.uni 	$L__BB7_122;
$L__BB7_121:
	mov.b32 	%r86, 0;
	st.global.u32 	[%rd2], %r86;
$L__BB7_122:
	add.s32 	%r35, %r25, 3;
	setp.lt.s32 	%p18, %r35, 1;
	@%p18 bra 	$L__BB7_124;
	mul.wide.u32 	%rd43, %r35, 4;
	add.s64 	%rd44, %rd2, %rd43;
	mov.b32 	%r87, 1132396544;
	st.global.u32 	[%rd44], %r87;
	bra.uni 	$L__BB7_125;
$L__BB7_124:
	mov.b32 	%r88, 0;
	st.global.u32 	[%rd2], %r88;
$L__BB7_125:
	add.s32 	%r36, %r26, 3;
	setp.lt.s32 	%p19, %r36, 1;
	@%p19 bra 	$L__BB7_127;
	mul.wide.u32 	%rd45, %r36, 4;
	add.s64 	%rd46, %rd2, %rd45;
	mov.b32 	%r89, 1132396544;
	st.global.u32 	[%rd46], %r89;
	bra.uni 	$L__BB7_128;
$L__BB7_127:
	mov.b32 	%r90, 0;
	st.global.u32 	[%rd2], %r90;
$L__BB7_128:
	setp.gt.u32 	%p20, %r3, 2147483646;
	@%p20 bra 	$L__BB7_130;
	add.s32 	%r91, %r3, 1;
	mul.wide.u32 	%rd47, %r91, 4;
	add.s64 	%rd48, %rd2, %rd47;
	mov.b32 	%r92, 1132396544;
	st.global.u32 	[%rd48], %r92;
	bra.uni 	$L__BB7_131;
$L__BB7_130:
	mov.b32 	%r93, 0;
	st.global.u32 	[%rd2], %r93;
$L__BB7_131:
	add.s32 	%r37, %r28, 3;
	setp.lt.s32 	%p21, %r37, 1;
	@%p21 bra 	$L__BB7_133;
	mul.wide.u32 	%rd49, %r37, 4;
	add.s64 	%rd50, %rd2, %rd49;
	mov.b32 	%r94, 1132396544;
	st.global.u32 	[%rd50], %r94;
	bra.uni 	$L__BB7_134;
$L__BB7_133:
	mov.b32 	%r95, 0;
	st.global.u32 	[%rd2], %r95;
$L__BB7_134:
	add.s32 	%r38, %r29, 3;
	setp.lt.s32 	%p22, %r38, 1;
	@%p22 bra 	$L__BB7_136;
	mul.wide.u32 	%rd51, %r38, 4;
	add.s64 	%rd52, %rd2, %rd51;
	mov.b32 	%r96, 1132396544;
	st.global.u32 	[%rd52], %r96;
	bra.uni 	$L__BB7_137;
$L__BB7_136:
	mov.b32 	%r97, 0;
	st.global.u32 	[%rd2], %r97;
$L__BB7_137:
	add.s32 	%r39, %r25, 4;
	setp.lt.s32 	%p23, %r39, 1;
	@%p23 bra 	$L__BB7_139;
	mul.wide.u32 	%rd53, %r39, 4;
	add.s64 	%rd54, %rd2, %rd53;
	mov.b32 	%r98, 1132396544;
	st.global.u32 	[%rd54], %r98;
	bra.uni 	$L__BB7_140;
$L__BB7_139:
	mov.b32 	%r99, 0;
	st.global.u32 	[%rd2], %r99;
$L__BB7_140:
	add.s32 	%r40, %r26, 4;
	setp.lt.s32 	%p24, %r40, 1;
	@%p24 bra 	$L__BB7_142;
	mul.wide.u32 	%rd55, %r40, 4;
	add.s64 	%rd56, %rd2, %rd55;
	mov.b32 	%r100, 1132396544;
	st.global.u32 	[%rd56], %r100;
	bra.uni 	$L__BB7_143;
$L__BB7_142:
	mov.b32 	%r101, 0;
	st.global.u32 	[%rd2], %r101;
$L__BB7_143:
	add.s32 	%r41, %r3, 2;
	setp.lt.s32 	%p25, %r41, 1;
	@%p25 bra 	$L__BB7_145;
	mul.wide.u32 	%rd57, %r41, 4;
	add.s64 	%rd58, %rd2, %rd57;
	mov.b32 	%r102, 1132396544;
	st.global.u32 	[%rd58], %r102;
	bra.uni 	$L__BB7_146;
$L__BB7_145:
	mov.b32 	%r103, 0;
	st.global.u32 	[%rd2], %r103;
$L__BB7_146:
	add.s32 	%r42, %r28, 4;
	setp.lt.s32 	%p26, %r42, 1;
	@%p26 bra 	$L__BB7_148;
	mul.wide.u32 	%rd59, %r42, 4;
	add.s64 	%rd60, %rd2, %rd59;
	mov.b32 	%r104, 1132396544;
	st.global.u32 	[%rd60], %r104;
	bra.uni 	$L__BB7_149;
$L__BB7_148:
	mov.b32 	%r105, 0;
	st.global.u32 	[%rd2], %r105;
$L__BB7_149:
	add.s32 	%r43, %r29, 4;
	setp.lt.s32 	%p27, %r43, 1;
	@%p27 bra 	$L__BB7_151;
	mul.wide.u32 	%rd61, %r43, 4;
	add.s64 	%rd62, %rd2, %rd61;
	mov.b32 	%r106, 1132396544;
	st.global.u32 	[%rd62], %r106;
	bra.uni 	$L__BB7_152;
$L__BB7_151:
	mov.b32 	%r107, 0;
	st.global.u32 	[%rd2], %r107;
$L__BB7_152:
	ret;

}


// ===== COMPILED SASS (sm_100) =====

	.target	sm_100

	.elftype	@"ET_EXEC"


//--------------------- .note.nv.tkinfo           --------------------------
	.section	.note.nv.tkinfo,"",@"SHT_NOTE"
	.sectionflags	@"SHF_NOTE_NV_TKINFO"
	.tkinfo
        /*0018*/ 	.word	0x00000002
        /*0030*/ 	.string	""
        /*0030*/ 	.string	"ptxas"
        /*0030*/ 	.string	"Cuda compilation tools, release 13.0, V13.0.88"
        /*0030*/ 	.string	"Build cuda_13.0.r13.0/compiler.36424714_0"
        /*0030*/ 	.string	"-arch sm_100 -m 64 "



//--------------------- .note.nv.cuinfo           --------------------------
	.section	.note.nv.cuinfo,"",@"SHT_NOTE"
	.sectionflags	@"SHF_NOTE_NV_CUINFO"
        /*0018*/ 	.short	0x0002
        /*001a*/ 	.short	0x0064
        /*001c*/ 	.short	0x0082
	.zero		2


//--------------------- .nv.info                  --------------------------
	.section	.nv.info,"",@"SHT_CUDA_INFO"
	.align	4


	//----- nvinfo : EIATTR_REGCOUNT
	.align		4
        /*0000*/ 	.byte	0x04, 0x2f
        /*0002*/ 	.short	(.L_4 - .L_3)
	.align		4
.L_3:
        /*0004*/ 	.word	index@(_Z16grayscale_kernelPfS_S_S_ii)
        /*0008*/ 	.word	0x0000000d


	//----- nvinfo : EIATTR_FRAME_SIZE
	.align		4
.L_4:
        /*000c*/ 	.byte	0x04, 0x11
        /*000e*/ 	.short	(.L_6 - .L_5)
	.align		4
.L_5:
        /*0010*/ 	.word	index@($__internal_6_$__cuda_sm3x_div_rn_noftz_f32_slowpath)
        /*0014*/ 	.word	0x00000000


	//----- nvinfo : EIATTR_FRAME_SIZE
	.align		4
.L_6:
        /*0018*/ 	.byte	0x04, 0x11
        /*001a*/ 	.short	(.L_8 - .L_7)
	.align		4
.L_7:
        /*001c*/ 	.word	index@(_Z16grayscale_kernelPfS_S_S_ii)
        /*0020*/ 	.word	0x00000000


	//----- nvinfo : EIATTR_REGCOUNT
	.align		4
.L_8:
        /*0024*/ 	.byte	0x04, 0x2f
        /*0026*/ 	.short	(.L_10 - .L_9)
	.align		4
.L_9:
        /*0028*/ 	.word	index@(_Z22gaussian_filter_kernelPfS_ii)
        /*002c*/ 	.word	0x00000018


	//----- nvinfo : EIATTR_FRAME_SIZE
	.align		4
.L_10:
        /*0030*/ 	.byte	0x04, 0x11
        /*0032*/ 	.short	(.L_12 - .L_11)
	.align		4
.L_11:
        /*0034*/ 	.word	index@(_Z22gaussian_filter_kernelPfS_ii)
        /*0038*/ 	.word	0x00000000


	//----- nvinfo : EIATTR_REGCOUNT
	.align		4
.L_12:
        /*003c*/ 	.byte	0x04, 0x2f
        /*003e*/ 	.short	(.L_14 - .L_13)
	.align		4
.L_13:
        /*0040*/ 	.word	index@(_Z20gradient_calc_kernelPfS_ii)
        /*0044*/ 	.word	0x00000011


	//----- nvinfo : EIATTR_FRAME_SIZE
	.align		4
.L_14:
        /*0048*/ 	.byte	0x04, 0x11
        /*004a*/ 	.short	(.L_16 - .L_15)
	.align		4
.L_15:
        /*004c*/ 	.word	index@(_Z20gradient_calc_kernelPfS_ii)
        /*0050*/ 	.word	0x00000000


	//----- nvinfo : EIATTR_REGCOUNT
	.align		4
.L_16:
        /*0054*/ 	.byte	0x04, 0x2f
        /*0056*/ 	.short	(.L_18 - .L_17)
	.align		4
.L_17:
        /*0058*/ 	.word	index@(_Z17theta_calc_kernelPfS_Piii)
        /*005c*/ 	.word	0x00000017


	//----- nvinfo : EIATTR_FRAME_SIZE
	.align		4
.L_18:
        /*0060*/ 	.byte	0x04, 0x11
        /*0062*/ 	.short	(.L_20 - .L_19)
	.align		4
.L_19:
        /*0064*/ 	.word	index@($__internal_5_$__cuda_sm3x_div_rn_noftz_f32_slowpath)
        /*0068*/ 	.word	0x00000000


	//----- nvinfo : EIATTR_FRAME_SIZE
	.align		4
.L_20:
        /*006c*/ 	.byte	0x04, 0x11
        /*006e*/ 	.short	(.L_22 - .L_21)
	.align		4
.L_21:
        /*0070*/ 	.word	index@($__internal_4_$__cuda_sm20_div_rn_f64_full)
        /*0074*/ 	.word	0x00000000


	//----- nvinfo : EIATTR_FRAME_SIZE
	.align		4
.L_22:
        /*0078*/ 	.byte	0x04, 0x11
        /*007a*/ 	.short	(.L_24 - .L_23)
	.align		4
.L_23:
        /*007c*/ 	.word	index@(_Z17theta_calc_kernelPfS_Piii)
        /*0080*/ 	.word	0x00000000


	//----- nvinfo : EIATTR_REGCOUNT
	.align		4
.L_24:
        /*0084*/ 	.byte	0x04, 0x2f
        /*0086*/ 	.short	(.L_26 - .L_25)
	.align		4
.L_25:
        /*0088*/ 	.word	index@(_Z11diff_kernelPfS_S_ii)
        /*008c*/ 	.word	0x0000000e


	//----- nvinfo : EIATTR_FRAME_SIZE
	.align		4
.L_26:
        /*0090*/ 	.byte	0x04, 0x11
        /*0092*/ 	.short	(.L_28 - .L_27)
	.align		4
.L_27:
        /*0094*/ 	.word	index@($__internal_3_$__cuda_sm3x_div_rn_noftz_f32_slowpath)
        /*0098*/ 	.word	0x00000000


	//----- nvinfo : EIATTR_FRAME_SIZE
	.align		4
.L_28:
        /*009c*/ 	.byte	0x04, 0x11
        /*009e*/ 	.short	(.L_30 - .L_29)
	.align		4
.L_29:
        /*00a0*/ 	.word	index@(_Z11diff_kernelPfS_S_ii)
        /*00a4*/ 	.word	0x00000000


	//----- nvinfo : EIATTR_REGCOUNT
	.align		4
.L_30:
        /*00a8*/ 	.byte	0x04, 0x2f
        /*00aa*/ 	.short	(.L_32 - .L_31)
	.align		4
.L_31:
        /*00ac*/ 	.word	index@(_Z14skin_detectionPfS_S_S_S_ii)
        /*00b0*/ 	.word	0x00000020


	//----- nvinfo : EIATTR_FRAME_SIZE
	.align		4
.L_32:
        /*00b4*/ 	.byte	0x04, 0x11
        /*00b6*/ 	.short	(.L_34 - .L_33)
	.align		4
.L_33:
        /*00b8*/ 	.word	index@($__internal_2_$__cuda_sm3x_div_rn_noftz_f32_slowpath)
        /*00bc*/ 	.word	0x00000000


	//----- nvinfo : EIATTR_FRAME_SIZE
	.align		4
.L_34:
        /*00c0*/ 	.byte	0x04, 0x11
        /*00c2*/ 	.short	(.L_36 - .L_35)
	.align		4
.L_35:
        /*00c4*/ 	.word	index@($__internal_1_$__cuda_sm20_sqrt_rn_f32_slowpath)
        /*00c8*/ 	.word	0x00000000


	//----- nvinfo : EIATTR_FRAME_SIZE
	.align		4
.L_36:
        /*00cc*/ 	.byte	0x04, 0x11
        /*00ce*/ 	.short	(.L_38 - .L_37)
	.align		4
.L_37:
        /*00d0*/ 	.word	index@($__internal_0_$__cuda_sm20_div_rn_f64_full)
        /*00d4*/ 	.word	0x00000000


	//----- nvinfo : EIATTR_FRAME_SIZE
	.align		4
.L_38:
        /*00d8*/ 	.byte	0x04, 0x11
        /*00da*/ 	.short	(.L_40 - .L_39)
	.align		4
.L_39:
        /*00dc*/ 	.word	index@(_Z14skin_detectionPfS_S_S_S_ii)
        /*00e0*/ 	.word	0x00000000


	//----- nvinfo : EIATTR_REGCOUNT
	.align		4
.L_40:
        /*00e4*/ 	.byte	0x04, 0x2f
        /*00e6*/ 	.short	(.L_42 - .L_41)
	.align		4
.L_41:
        /*00e8*/ 	.word	index@(_Z8clean_upPfS_S_S_ii)
        /*00ec*/ 	.word	0x00000020


	//----- nvinfo : EIATTR_FRAME_SIZE
	.align		4
.L_42:
        /*00f0*/ 	.byte	0x04, 0x11
        /*00f2*/ 	.short	(.L_44 - .L_43)
	.align		4
.L_43:
        /*00f4*/ 	.word	index@(_Z8clean_upPfS_S_S_ii)
        /*00f8*/ 	.word	0x00000000


	//----- nvinfo : EIATTR_REGCOUNT
	.align		4
.L_44:
        /*00fc*/ 	.byte	0x04, 0x2f
        /*00fe*/ 	.short	(.L_46 - .L_45)
	.align		4
.L_45:
        /*0100*/ 	.word	index@(_Z12quantizationPfS_S_S_ii)
        /*0104*/ 	.word	0x00000020


	//----- nvinfo : EIATTR_FRAME_SIZE
	.align		4
.L_46:
        /*0108*/ 	.byte	0x04, 0x11
        /*010a*/ 	.short	(.L_48 - .L_47)
	.align		4
.L_47:
        /*010c*/ 	.word	index@(_Z12quantizationPfS_S_S_ii)
        /*0110*/ 	.word	0x00000000


	//----- nvinfo : EIATTR_MIN_STACK_SIZE
	.align		4
.L_48:
        /*0114*/ 	.byte	0x04, 0x12
        /*0116*/ 	.short	(.L_50 - .L_49)
	.align		4
.L_49:
        /*0118*/ 	.word	index@(_Z12quantizationPfS_S_S_ii)
        /*011c*/ 	.word	0x00000000


	//----- nvinfo : EIATTR_MIN_STACK_SIZE
	.align		4
.L_50:
        /*0120*/ 	.byte	0x04, 0x12
        /*0122*/ 	.short	(.L_52 - .L_51)
	.align		4
.L_51:
        /*0124*/ 	.word	index@(_Z8clean_upPfS_S_S_ii)
        /*0128*/ 	.word	0x00000000


	//----- nvinfo : EIATTR_MIN_STACK_SIZE
	.align		4
.L_52:
        /*012c*/ 	.byte	0x04, 0x12
        /*012e*/ 	.short	(.L_54 - .L_53)
	.align		4
.L_53:
        /*0130*/ 	.word	index@(_Z14skin_detectionPfS_S_S_S_ii)
        /*0134*/ 	.word	0x00000000


	//----- nvinfo : EIATTR_MIN_STACK_SIZE
	.align		4
.L_54:
        /*0138*/ 	.byte	0x04, 0x12
        /*013a*/ 	.short	(.L_56 - .L_55)
	.align		4
.L_55:
        /*013c*/ 	.word	index@(_Z11diff_kernelPfS_S_ii)
        /*0140*/ 	.word	0x00000000


	//----- nvinfo : EIATTR_MIN_STACK_SIZE
	.align		4
.L_56:
        /*0144*/ 	.byte	0x04, 0x12
        /*0146*/ 	.short	(.L_58 - .L_57)
	.align		4
.L_57:
        /*0148*/ 	.word	index@(_Z17theta_calc_kernelPfS_Piii)
        /*014c*/ 	.word	0x00000000


	//----- nvinfo : EIATTR_MIN_STACK_SIZE
	.align		4
.L_58:
        /*0150*/ 	.byte	0x04, 0x12
        /*0152*/ 	.short	(.L_60 - .L_59)
	.align		4
.L_59:
        /*0154*/ 	.word	index@(_Z20gradient_calc_kernelPfS_ii)
        /*0158*/ 	.word	0x00000000


	//----- nvinfo : EIATTR_MIN_STACK_SIZE
	.align		4
.L_60:
        /*015c*/ 	.byte	0x04, 0x12
        /*015e*/ 	.short	(.L_62 - .L_61)
	.align		4
.L_61:
        /*0160*/ 	.word	index@(_Z22gaussian_filter_kernelPfS_ii)
        /*0164*/ 	.word	0x00000000


	//----- nvinfo : EIATTR_MIN_STACK_SIZE
	.align		4
.L_62:
        /*0168*/ 	.byte	0x04, 0x12
        /*016a*/ 	.short	(.L_64 - .L_63)
	.align		4
.L_63:
        /*016c*/ 	.word	index@(_Z16grayscale_kernelPfS_S_S_ii)
        /*0170*/ 	.word	0x00000000
.L_64:


//--------------------- .nv.compat                --------------------------
	.section	.nv.compat,"",@"SHT_CUDA_COMPAT_INFO"
	.align	4
        /*0000*/ 	.byte	0x02, 0x09, 0x00, 0x00, 0x02, 0x02, 0x01, 0x00, 0x02, 0x05, 0x05, 0x00, 0x03, 0x07, 0x01, 0x01
        /*0010*/ 	.byte	0x02, 0x03, 0x00, 0x00, 0x02, 0x06, 0x01, 0x00, 0x04, 0x0b, 0x08, 0x00, 0x01, 0x00, 0x00, 0x00
        /*0020*/ 	.byte	0x00, 0x00, 0x00, 0x00


//--------------------- .nv.info._Z12quantizationPfS_S_S_ii --------------------------
	.section	.nv.info._Z12quantizationPfS_S_S_ii,"",@"SHT_CUDA_INFO"
	.sectionflags	@""
	.align	4


	//----- nvinfo : EIATTR_CUDA_API_VERSION
	.align		4
        /*0000*/ 	.byte	0x04, 0x37
        /*0002*/ 	.short	(.L_66 - .L_65)
.L_65:
        /*0004*/ 	.word	0x00000082


	//----- nvinfo : EIATTR_KPARAM_INFO
	.align		4
.L_66:
        /*0008*/ 	.byte	0x04, 0x17
        /*000a*/ 	.short	(.L_68 - .L_67)
.L_67:
        /*000c*/ 	.word	0x00000000
        /*0010*/ 	.short	0x0005
        /*0012*/ 	.short	0x0024
        /*0014*/ 	.byte	0x00, 0xf0, 0x11, 0x00


	//----- nvinfo : EIATTR_KPARAM_INFO
	.align		4
.L_68:
        /*0018*/ 	.byte	0x04, 0x17
        /*001a*/ 	.short	(.L_70 - .L_69)
.L_69:
        /*001c*/ 	.word	0x00000000
        /*0020*/ 	.short	0x0004
        /*0022*/ 	.short	0x0020
        /*0024*/ 	.byte	0x00, 0xf0, 0x11, 0x00


	//----- nvinfo : EIATTR_KPARAM_INFO
	.align		4
.L_70:
        /*0028*/ 	.byte	0x04, 0x17
        /*002a*/ 	.short	(.L_72 - .L_71)
.L_71:
        /*002c*/ 	.word	0x00000000
        /*0030*/ 	.short	0x0003
        /*0032*/ 	.short	0x0018
        /*0034*/ 	.byte	0x00, 0xf5, 0x21, 0x00


	//----- nvinfo : EIATTR_KPARAM_INFO
	.align		4
.L_72:
        /*0038*/ 	.byte	0x04, 0x17
        /*003a*/ 	.short	(.L_74 - .L_73)
.L_73:
        /*003c*/ 	.word	0x00000000
        /*0040*/ 	.short	0x0002
        /*0042*/ 	.short	0x0010
        /*0044*/ 	.byte	0x00, 0xf5, 0x21, 0x00


	//----- nvinfo : EIATTR_KPARAM_INFO
	.align		4
.L_74:
        /*0048*/ 	.byte	0x04, 0x17
        /*004a*/ 	.short	(.L_76 - .L_75)
.L_75:
        /*004c*/ 	.word	0x00000000
        /*0050*/ 	.short	0x0001
        /*0052*/ 	.short	0x0008
        /*0054*/ 	.byte	0x00, 0xf5, 0x21, 0x00


	//----- nvinfo : EIATTR_KPARAM_INFO
	.align		4
.L_76:
        /*0058*/ 	.byte	0x04, 0x17
        /*005a*/ 	.short	(.L_78 - .L_77)
.L_77:
        /*005c*/ 	.word	0x00000000
        /*0060*/ 	.short	0x0000
        /*0062*/ 	.short	0x0000
        /*0064*/ 	.byte	0x00, 0xf5, 0x21, 0x00


	//----- nvinfo : EIATTR_SPARSE_MMA_MASK
	.align		4
.L_78:
        /*0068*/ 	.byte	0x03, 0x50
        /*006a*/ 	.short	0x0000


	//----- nvinfo : EIATTR_MAXREG_COUNT
	.align		4
        /*006c*/ 	.byte	0x03, 0x1b
        /*006e*/ 	.short	0x00ff


	//----- nvinfo : EIATTR_MERCURY_ISA_VERSION
	.align		4
        /*0070*/ 	.byte	0x03, 0x5f
        /*0072*/ 	.short	0x0101


	//----- nvinfo : EIATTR_VRC_CTA_INIT_COUNT
	.align		4
        /*0074*/ 	.byte	0x02, 0x4a
	.zero		1
	.zero		1


	//----- nvinfo : EIATTR_EXIT_INSTR_OFFSETS
	.align		4
        /*0078*/ 	.byte	0x04, 0x1c
        /*007a*/ 	.short	(.L_80 - .L_79)


	//   ....[0]....
.L_79:
        /*007c*/ 	.word	0x00000bf0


	//   ....[1]....
        /*0080*/ 	.word	0x00000c20


	//   ....[2]....
        /*0084*/ 	.word	0x00000c70


	//   ....[3]....
        /*0088*/ 	.word	0x000018e0


	//   ....[4]....
        /*008c*/ 	.word	0x00001910


	//----- nvinfo : EIATTR_CRS_STACK_SIZE
	.align		4
.L_80:
        /*0090*/ 	.byte	0x04, 0x1e
        /*0092*/ 	.short	(.L_82 - .L_81)
.L_81:
        /*0094*/ 	.word	0x00000000


	//----- nvinfo : EIATTR_CBANK_PARAM_SIZE
	.align		4
.L_82:
        /*0098*/ 	.byte	0x03, 0x19
        /*009a*/ 	.short	0x0028


	//----- nvinfo : EIATTR_PARAM_CBANK
	.align		4
        /*009c*/ 	.byte	0x04, 0x0a
        /*009e*/ 	.short	(.L_84 - .L_83)
	.align		4
.L_83:
        /*00a0*/ 	.word	index@(.nv.constant0._Z12quantizationPfS_S_S_ii)
        /*00a4*/ 	.short	0x0380
        /*00a6*/ 	.short	0x0028


	//----- nvinfo : EIATTR_SW_WAR
	.align		4
.L_84:
        /*00a8*/ 	.byte	0x04, 0x36
        /*00aa*/ 	.short	(.L_86 - .L_85)
.L_85:
        /*00ac*/ 	.word	0x00000008
.L_86:


//--------------------- .nv.info._Z8clean_upPfS_S_S_ii --------------------------
	.section	.nv.info._Z8clean_upPfS_S_S_ii,"",@"SHT_CUDA_INFO"
	.sectionflags	@""
	.align	4


	//----- nvinfo : EIATTR_CUDA_API_VERSION
	.align		4
        /*0000*/ 	.byte	0x04, 0x37
        /*0002*/ 	.short	(.L_88 - .L_87)
.L_87:
        /*0004*/ 	.word	0x00000082


	//----- nvinfo : EIATTR_KPARAM_INFO
	.align		4
.L_88:
        /*0008*/ 	.byte	0x04, 0x17
        /*000a*/ 	.short	(.L_90 - .L_89)
.L_89:
        /*000c*/ 	.word	0x00000000
        /*0010*/ 	.short	0x0005
        /*0012*/ 	.short	0x0024
        /*0014*/ 	.byte	0x00, 0xf0, 0x11, 0x00


	//----- nvinfo : EIATTR_KPARAM_INFO
	.align		4
.L_90:
        /*0018*/ 	.byte	0x04, 0x17
        /*001a*/ 	.short	(.L_92 - .L_91)
.L_91:
        /*001c*/ 	.word	0x00000000
        /*0020*/ 	.short	0x0004
        /*0022*/ 	.short	0x0020
        /*0024*/ 	.byte	0x00, 0xf0, 0x11, 0x00


	//----- nvinfo : EIATTR_KPARAM_INFO
	.align		4
.L_92:
        /*0028*/ 	.byte	0x04, 0x17
        /*002a*/ 	.short	(.L_94 - .L_93)
.L_93:
        /*002c*/ 	.word	0x00000000
        /*0030*/ 	.short	0x0003
        /*0032*/ 	.short	0x0018
        /*0034*/ 	.byte	0x00, 0xf5, 0x21, 0x00


	//----- nvinfo : EIATTR_KPARAM_INFO
	.align		4
.L_94:
        /*0038*/ 	.byte	0x04, 0x17
        /*003a*/ 	.short	(.L_96 - .L_95)
.L_95:
        /*003c*/ 	.word	0x00000000
        /*0040*/ 	.short	0x0002
        /*0042*/ 	.short	0x0010
        /*0044*/ 	.byte	0x00, 0xf5, 0x21, 0x00


	//----- nvinfo : EIATTR_KPARAM_INFO
	.align		4
.L_96:
        /*0048*/ 	.byte	0x04, 0x17
        /*004a*/ 	.short	(.L_98 - .L_97)
.L_97:
        /*004c*/ 	.word	0x00000000
        /*0050*/ 	.short	0x0001
        /*0052*/ 	.short	0x0008
        /*0054*/ 	.byte	0x00, 0xf5, 0x21, 0x00


	//----- nvinfo : EIATTR_KPARAM_INFO
	.align		4
.L_98:
        /*0058*/ 	.byte	0x04, 0x17
        /*005a*/ 	.short	(.L_100 - .L_99)
.L_99:
        /*005c*/ 	.word	0x00000000
        /*0060*/ 	.short	0x0000
        /*0062*/ 	.short	0x0000
        /*0064*/ 	.byte	0x00, 0xf5, 0x21, 0x00


	//----- nvinfo : EIATTR_SPARSE_MMA_MASK
	.align		4
.L_100:
        /*0068*/ 	.byte	0x03, 0x50
        /*006a*/ 	.short	0x0000


	//----- nvinfo : EIATTR_MAXREG_COUNT
	.align		4
        /*006c*/ 	.byte	0x03, 0x1b
        /*006e*/ 	.short	0x00ff


	//----- nvinfo : EIATTR_MERCURY_ISA_VERSION
	.align		4
        /*0070*/ 	.byte	0x03, 0x5f
        /*0072*/ 	.short	0x0101


	//----- nvinfo : EIATTR_VRC_CTA_INIT_COUNT
	.align		4
        /*0074*/ 	.byte	0x02, 0x4a
	.zero		1
	.zero		1


	//----- nvinfo : EIATTR_EXIT_INSTR_OFFSETS
	.align		4
        /*0078*/ 	.byte	0x04, 0x1c
        /*007a*/ 	.short	(.L_102 - .L_101)


	//   ....[0]....
.L_101:
        /*007c*/ 	.word	0x00001bd0


	//   ....[1]....
        /*0080*/ 	.word	0x00001c10


	//----- nvinfo : EIATTR_CRS_STACK_SIZE
	.align		4
.L_102:
        /*0084*/ 	.byte	0x04, 0x1e
        /*0086*/ 	.short	(.L_104 - .L_103)
.L_103:
        /*0088*/ 	.word	0x00000000


	//----- nvinfo : EIATTR_CBANK_PARAM_SIZE
	.align		4
.L_104:
        /*008c*/ 	.byte	0x03, 0x19
        /*008e*/ 	.short	0x0028


	//----- nvinfo : EIATTR_PARAM_CBANK
	.align		4
        /*0090*/ 	.byte	0x04, 0x0a
        /*0092*/ 	.short	(.L_106 - .L_105)
	.align		4
.L_105:
        /*0094*/ 	.word	index@(.nv.constant0._Z8clean_upPfS_S_S_ii)
        /*0098*/ 	.short	0x0380
        /*009a*/ 	.short	0x0028


	//----- nvinfo : EIATTR_SW_WAR
	.align		4
.L_106:
        /*009c*/ 	.byte	0x04, 0x36
        /*009e*/ 	.short	(.L_108 - .L_107)
.L_107:
        /*00a0*/ 	.word	0x00000008
.L_108:


//--------------------- .nv.info._Z14skin_detectionPfS_S_S_S_ii --------------------------
	.section	.nv.info._Z14skin_detectionPfS_S_S_S_ii,"",@"SHT_CUDA_INFO"
	.sectionflags	@""
	.align	4


	//----- nvinfo : EIATTR_CUDA_API_VERSION
	.align		4
        /*0000*/ 	.byte	0x04, 0x37
        /*0002*/ 	.short	(.L_110 - .L_109)
.L_109:
        /*0004*/ 	.word	0x00000082


	//----- nvinfo : EIATTR_KPARAM_INFO
	.align		4
.L_110:
        /*0008*/ 	.byte	0x04, 0x17
        /*000a*/ 	.short	(.L_112 - .L_111)
.L_111:
        /*000c*/ 	.word	0x00000000
        /*0010*/ 	.short	0x0006
        /*0012*/ 	.short	0x002c
        /*0014*/ 	.byte	0x00, 0xf0, 0x11, 0x00


	//----- nvinfo : EIATTR_KPARAM_INFO
	.align		4
.L_112:
        /*0018*/ 	.byte	0x04, 0x17
        /*001a*/ 	.short	(.L_114 - .L_113)
.L_113:
        /*001c*/ 	.word	0x00000000
        /*0020*/ 	.short	0x0005
        /*0022*/ 	.short	0x0028
        /*0024*/ 	.byte	0x00, 0xf0, 0x11, 0x00


	//----- nvinfo : EIATTR_KPARAM_INFO
	.align		4
.L_114:
        /*0028*/ 	.byte	0x04, 0x17
        /*002a*/ 	.short	(.L_116 - .L_115)
.L_115:
        /*002c*/ 	.word	0x00000000
        /*0030*/ 	.short	0x0004
        /*0032*/ 	.short	0x0020
        /*0034*/ 	.byte	0x00, 0xf5, 0x21, 0x00


	//----- nvinfo : EIATTR_KPARAM_INFO
	.align		4
.L_116:
        /*0038*/ 	.byte	0x04, 0x17
        /*003a*/ 	.short	(.L_118 - .L_117)
.L_117:
        /*003c*/ 	.word	0x00000000
        /*0040*/ 	.short	0x0003
        /*0042*/ 	.short	0x0018
        /*0044*/ 	.byte	0x00, 0xf5, 0x21, 0x00


	//----- nvinfo : EIATTR_KPARAM_INFO
	.align		4
.L_118:
        /*0048*/ 	.byte	0x04, 0x17
        /*004a*/ 	.short	(.L_120 - .L_119)
.L_119:
        /*004c*/ 	.word	0x00000000
        /*0050*/ 	.short	0x0002
        /*0052*/ 	.short	0x0010
        /*0054*/ 	.byte	0x00, 0xf5, 0x21, 0x00


	//----- nvinfo : EIATTR_KPARAM_INFO
	.align		4
.L_120:
        /*0058*/ 	.byte	0x04, 0x17
        /*005a*/ 	.short	(.L_122 - .L_121)
.L_121:
        /*005c*/ 	.word	0x00000000
        /*0060*/ 	.short	0x0001
        /*0062*/ 	.short	0x0008
        /*0064*/ 	.byte	0x00, 0xf5, 0x21, 0x00


	//----- nvinfo : EIATTR_KPARAM_INFO
	.align		4
.L_122:
        /*0068*/ 	.byte	0x04, 0x17
        /*006a*/ 	.short	(.L_124 - .L_123)
.L_123:
        /*006c*/ 	.word	0x00000000
        /*0070*/ 	.short	0x0000
        /*0072*/ 	.short	0x0000
        /*0074*/ 	.byte	0x00, 0xf5, 0x21, 0x00


	//----- nvinfo : EIATTR_SPARSE_MMA_MASK
	.align		4
.L_124:
        /*0078*/ 	.byte	0x03, 0x50
        /*007a*/ 	.short	0x0000


	//----- nvinfo : EIATTR_MAXREG_COUNT
	.align		4
        /*007c*/ 	.byte	0x03, 0x1b
        /*007e*/ 	.short	0x00ff


	//----- nvinfo : EIATTR_MERCURY_ISA_VERSION
	.align		4
        /*0080*/ 	.byte	0x03, 0x5f
        /*0082*/ 	.short	0x0101


	//----- nvinfo : EIATTR_VRC_CTA_INIT_COUNT
	.align		4
        /*0084*/ 	.byte	0x02, 0x4a
	.zero		1
	.zero		1


	//----- nvinfo : EIATTR_EXIT_INSTR_OFFSETS
	.align		4
        /*0088*/ 	.byte	0x04, 0x1c
        /*008a*/ 	.short	(.L_126 - .L_125)


	//   ....[0]....
.L_125:
        /*008c*/ 	.word	0x000000c0


	//   ....[1]....
        /*0090*/ 	.word	0x000013f0


	//   ....[2]....
        /*0094*/ 	.word	0x00001430


	//----- nvinfo : EIATTR_CRS_STACK_SIZE
	.align		4
.L_126:
        /*0098*/ 	.byte	0x04, 0x1e
        /*009a*/ 	.short	(.L_128 - .L_127)
.L_127:
        /*009c*/ 	.word	0x00000000


	//----- nvinfo : EIATTR_CBANK_PARAM_SIZE
	.align		4
.L_128:
        /*00a0*/ 	.byte	0x03, 0x19
        /*00a2*/ 	.short	0x0030


	//----- nvinfo : EIATTR_PARAM_CBANK
	.align		4
        /*00a4*/ 	.byte	0x04, 0x0a
        /*00a6*/ 	.short	(.L_130 - .L_129)
	.align		4
.L_129:
        /*00a8*/ 	.word	index@(.nv.constant0._Z14skin_detectionPfS_S_S_S_ii)
        /*00ac*/ 	.short	0x0380
        /*00ae*/ 	.short	0x0030


	//----- nvinfo : EIATTR_SW_WAR
	.align		4
.L_130:
        /*00b0*/ 	.byte	0x04, 0x36
        /*00b2*/ 	.short	(.L_132 - .L_131)
.L_131:
        /*00b4*/ 	.word	0x00000008
.L_132:


//--------------------- .nv.info._Z11diff_kernelPfS_S_ii --------------------------
	.section	.nv.info._Z11diff_kernelPfS_S_ii,"",@"SHT_CUDA_INFO"
	.sectionflags	@""
	.align	4


	//----- nvinfo : EIATTR_CUDA_API_VERSION
	.align		4
        /*0000*/ 	.byte	0x04, 0x37
        /*0002*/ 	.short	(.L_134 - .L_133)
.L_133:
        /*0004*/ 	.word	0x00000082


	//----- nvinfo : EIATTR_KPARAM_INFO
	.align		4
.L_134:
        /*0008*/ 	.byte	0x04, 0x17
        /*000a*/ 	.short	(.L_136 - .L_135)
.L_135:
        /*000c*/ 	.word	0x00000000
        /*0010*/ 	.short	0x0004
        /*0012*/ 	.short	0x001c
        /*0014*/ 	.byte	0x00, 0xf0, 0x11, 0x00


	//----- nvinfo : EIATTR_KPARAM_INFO
	.align		4
.L_136:
        /*0018*/ 	.byte	0x04, 0x17
        /*001a*/ 	.short	(.L_138 - .L_137)
.L_137:
        /*001c*/ 	.word	0x00000000
        /*0020*/ 	.short	0x0003
        /*0022*/ 	.short	0x0018
        /*0024*/ 	.byte	0x00, 0xf0, 0x11, 0x00


	//----- nvinfo : EIATTR_KPARAM_INFO
	.align		4
.L_138:
        /*0028*/ 	.byte	0x04, 0x17
        /*002a*/ 	.short	(.L_140 - .L_139)
.L_139:
        /*002c*/ 	.word	0x00000000
        /*0030*/ 	.short	0x0002
        /*0032*/ 	.short	0x0010
        /*0034*/ 	.byte	0x00, 0xf5, 0x21, 0x00


	//----- nvinfo : EIATTR_KPARAM_INFO
	.align		4
.L_140:
        /*0038*/ 	.byte	0x04, 0x17
        /*003a*/ 	.short	(.L_142 - .L_141)
.L_141:
        /*003c*/ 	.word	0x00000000
        /*0040*/ 	.short	0x0001
        /*0042*/ 	.short	0x0008
        /*0044*/ 	.byte	0x00, 0xf5, 0x21, 0x00


	//----- nvinfo : EIATTR_KPARAM_INFO
	.align		4
.L_142:
        /*0048*/ 	.byte	0x04, 0x17
        /*004a*/ 	.short	(.L_144 - .L_143)
.L_143:
        /*004c*/ 	.word	0x00000000
        /*0050*/ 	.short	0x0000
        /*0052*/ 	.short	0x0000
        /*0054*/ 	.byte	0x00, 0xf5, 0x21, 0x00


	//----- nvinfo : EIATTR_SPARSE_MMA_MASK
	.align		4
.L_144:
        /*0058*/ 	.byte	0x03, 0x50
        /*005a*/ 	.short	0x0000


	//----- nvinfo : EIATTR_MAXREG_COUNT
	.align		4
        /*005c*/ 	.byte	0x03, 0x1b
        /*005e*/ 	.short	0x00ff


	//----- nvinfo : EIATTR_MERCURY_ISA_VERSION
	.align		4
        /*0060*/ 	.byte	0x03, 0x5f
        /*0062*/ 	.short	0x0101


	//----- nvinfo : EIATTR_VRC_CTA_INIT_COUNT
	.align		4
        /*0064*/ 	.byte	0x02, 0x4a
	.zero		1
	.zero		1


	//----- nvinfo : EIATTR_EXIT_INSTR_OFFSETS
	.align		4
        /*0068*/ 	.byte	0x04, 0x1c
        /*006a*/ 	.short	(.L_146 - .L_145)


	//   ....[0]....
.L_145:
        /*006c*/ 	.word	0x000000c0


	//   ....[1]....
        /*0070*/ 	.word	0x00000280


	//----- nvinfo : EIATTR_CRS_STACK_SIZE
	.align		4
.L_146:
        /*0074*/ 	.byte	0x04, 0x1e
        /*0076*/ 	.short	(.L_148 - .L_147)
.L_147:
        /*0078*/ 	.word	0x00000000


	//----- nvinfo : EIATTR_CBANK_PARAM_SIZE
	.align		4
.L_148:
        /*007c*/ 	.byte	0x03, 0x19
        /*007e*/ 	.short	0x0020


	//----- nvinfo : EIATTR_PARAM_CBANK
	.align		4
        /*0080*/ 	.byte	0x04, 0x0a
        /*0082*/ 	.short	(.L_150 - .L_149)
	.align		4
.L_149:
        /*0084*/ 	.word	index@(.nv.constant0._Z11diff_kernelPfS_S_ii)
        /*0088*/ 	.short	0x0380
        /*008a*/ 	.short	0x0020


	//----- nvinfo : EIATTR_SW_WAR
	.align		4
.L_150:
        /*008c*/ 	.byte	0x04, 0x36
        /*008e*/ 	.short	(.L_152 - .L_151)
.L_151:
        /*0090*/ 	.word	0x00000008
.L_152:


//--------------------- .nv.info._Z17theta_calc_kernelPfS_Piii --------------------------
	.section	.nv.info._Z17theta_calc_kernelPfS_Piii,"",@"SHT_CUDA_INFO"
	.sectionflags	@""
	.align	4


	//----- nvinfo : EIATTR_CUDA_API_VERSION
	.align		4
        /*0000*/ 	.byte	0x04, 0x37
        /*0002*/ 	.short	(.L_154 - .L_153)
.L_153:
        /*0004*/ 	.word	0x00000082


	//----- nvinfo : EIATTR_KPARAM_INFO
	.align		4
.L_154:
        /*0008*/ 	.byte	0x04, 0x17
        /*000a*/ 	.short	(.L_156 - .L_155)
.L_155:
        /*000c*/ 	.word	0x00000000
        /*0010*/ 	.short	0x0004
        /*0012*/ 	.short	0x001c
        /*0014*/ 	.byte	0x00, 0xf0, 0x11, 0x00


	//----- nvinfo : EIATTR_KPARAM_INFO
	.align		4
.L_156:
        /*0018*/ 	.byte	0x04, 0x17
        /*001a*/ 	.short	(.L_158 - .L_157)
.L_157:
        /*001c*/ 	.word	0x00000000
        /*0020*/ 	.short	0x0003
        /*0022*/ 	.short	0x0018
        /*0024*/ 	.byte	0x00, 0xf0, 0x11, 0x00


	//----- nvinfo : EIATTR_KPARAM_INFO
	.align		4
.L_158:
        /*0028*/ 	.byte	0x04, 0x17
        /*002a*/ 	.short	(.L_160 - .L_159)
.L_159:
        /*002c*/ 	.word	0x00000000
        /*0030*/ 	.short	0x0002
        /*0032*/ 	.short	0x0010
        /*0034*/ 	.byte	0x00, 0xf5, 0x21, 0x00


	//----- nvinfo : EIATTR_KPARAM_INFO
	.align		4
.L_160:
        /*0038*/ 	.byte	0x04, 0x17
        /*003a*/ 	.short	(.L_162 - .L_161)
.L_161:
        /*003c*/ 	.word	0x00000000
        /*0040*/ 	.short	0x0001
        /*0042*/ 	.short	0x0008
        /*0044*/ 	.byte	0x00, 0xf5, 0x21, 0x00


	//----- nvinfo : EIATTR_KPARAM_INFO
	.align		4
.L_162:
        /*0048*/ 	.byte	0x04, 0x17
        /*004a*/ 	.short	(.L_164 - .L_163)
.L_163:
        /*004c*/ 	.word	0x00000000
        /*0050*/ 	.short	0x0000
        /*0052*/ 	.short	0x0000
        /*0054*/ 	.byte	0x00, 0xf5, 0x21, 0x00


	//----- nvinfo : EIATTR_SPARSE_MMA_MASK
	.align		4
.L_164:
        /*0058*/ 	.byte	0x03, 0x50
        /*005a*/ 	.short	0x0000


	//----- nvinfo : EIATTR_MAXREG_COUNT
	.align		4
        /*005c*/ 	.byte	0x03, 0x1b
        /*005e*/ 	.short	0x00ff


	//----- nvinfo : EIATTR_MERCURY_ISA_VERSION
	.align		4
        /*0060*/ 	.byte	0x03, 0x5f
        /*0062*/ 	.short	0x0101


	//----- nvinfo : EIATTR_VRC_CTA_INIT_COUNT
	.align		4
        /*0064*/ 	.byte	0x02, 0x4a
	.zero		1
	.zero		1


	//----- nvinfo : EIATTR_EXIT_INSTR_OFFSETS
	.align		4
        /*0068*/ 	.byte	0x04, 0x1c
        /*006a*/ 	.short	(.L_166 - .L_165)


	//   ....[0]....
.L_165:
        /*006c*/ 	.word	0x000000c0


	//   ....[1]....
        /*0070*/ 	.word	0x000005d0


	//   ....[2]....
        /*0074*/ 	.word	0x00000640


	//   ....[3]....
        /*0078*/ 	.word	0x000006b0


	//   ....[4]....
        /*007c*/ 	.word	0x00000720


	//   ....[5]....
        /*0080*/ 	.word	0x00000790


	//   ....[6]....
        /*0084*/ 	.word	0x00000800


	//   ....[7]....
        /*0088*/ 	.word	0x00000870


	//   ....[8]....
        /*008c*/ 	.word	0x000008c0


	//----- nvinfo : EIATTR_CRS_STACK_SIZE
	.align		4
.L_166:
        /*0090*/ 	.byte	0x04, 0x1e
        /*0092*/ 	.short	(.L_168 - .L_167)
.L_167:
        /*0094*/ 	.word	0x00000000


	//----- nvinfo : EIATTR_CBANK_PARAM_SIZE
	.align		4
.L_168:
        /*0098*/ 	.byte	0x03, 0x19
        /*009a*/ 	.short	0x0020


	//----- nvinfo : EIATTR_PARAM_CBANK
	.align		4
        /*009c*/ 	.byte	0x04, 0x0a
        /*009e*/ 	.short	(.L_170 - .L_169)
	.align		4
.L_169:
        /*00a0*/ 	.word	index@(.nv.constant0._Z17theta_calc_kernelPfS_Piii)
        /*00a4*/ 	.short	0x0380
        /*00a6*/ 	.short	0x0020


	//----- nvinfo : EIATTR_SW_WAR
	.align		4
.L_170:
        /*00a8*/ 	.byte	0x04, 0x36
        /*00aa*/ 	.short	(.L_172 - .L_171)
.L_171:
        /*00ac*/ 	.word	0x00000008
.L_172:


//--------------------- .nv.info._Z20gradient_calc_kernelPfS_ii --------------------------
	.section	.nv.info._Z20gradient_calc_kernelPfS_ii,"",@"SHT_CUDA_INFO"
	.sectionflags	@""
	.align	4


	//----- nvinfo : EIATTR_CUDA_API_VERSION
	.align		4
        /*0000*/ 	.byte	0x04, 0x37
        /*0002*/ 	.short	(.L_174 - .L_173)
.L_173:
        /*0004*/ 	.word	0x00000082


	//----- nvinfo : EIATTR_KPARAM_INFO
	.align		4
.L_174:
        /*0008*/ 	.byte	0x04, 0x17
        /*000a*/ 	.short	(.L_176 - .L_175)
.L_175:
        /*000c*/ 	.word	0x00000000
        /*0010*/ 	.short	0x0003
        /*0012*/ 	.short	0x0014
        /*0014*/ 	.byte	0x00, 0xf0, 0x11, 0x00


	//----- nvinfo : EIATTR_KPARAM_INFO
	.align		4
.L_176:
        /*0018*/ 	.byte	0x04, 0x17
        /*001a*/ 	.short	(.L_178 - .L_177)
.L_177:
        /*001c*/ 	.word	0x00000000
        /*0020*/ 	.short	0x0002
        /*0022*/ 	.short	0x0010
        /*0024*/ 	.byte	0x00, 0xf0, 0x11, 0x00


	//----- nvinfo : EIATTR_KPARAM_INFO
	.align		4
.L_178:
        /*0028*/ 	.byte	0x04, 0x17
        /*002a*/ 	.short	(.L_180 - .L_179)
.L_179:
        /*002c*/ 	.word	0x00000000
        /*0030*/ 	.short	0x0001
        /*0032*/ 	.short	0x0008
        /*0034*/ 	.byte	0x00, 0xf5, 0x21, 0x00


	//----- nvinfo : EIATTR_KPARAM_INFO
	.align		4
.L_180:
        /*0038*/ 	.byte	0x04, 0x17
        /*003a*/ 	.short	(.L_182 - .L_181)
.L_181:
        /*003c*/ 	.word	0x00000000
        /*0040*/ 	.short	0x0000
        /*0042*/ 	.short	0x0000
        /*0044*/ 	.byte	0x00, 0xf5, 0x21, 0x00


	//----- nvinfo : EIATTR_SPARSE_MMA_MASK
	.align		4
.L_182:
        /*0048*/ 	.byte	0x03, 0x50
        /*004a*/ 	.short	0x0000


	//----- nvinfo : EIATTR_MAXREG_COUNT
	.align		4
        /*004c*/ 	.byte	0x03, 0x1b
        /*004e*/ 	.short	0x00ff


	//----- nvinfo : EIATTR_NUM_BARRIERS
	.align		4
        /*0050*/ 	.byte	0x02, 0x4c
        /*0052*/ 	.byte	0x01
	.zero		1


	//----- nvinfo : EIATTR_MERCURY_ISA_VERSION
	.align		4
        /*0054*/ 	.byte	0x03, 0x5f
        /*0056*/ 	.short	0x0101


	//----- nvinfo : EIATTR_VRC_CTA_INIT_COUNT
	.align		4
        /*0058*/ 	.byte	0x02, 0x4a
	.zero		1
	.zero		1


	//----- nvinfo : EIATTR_EXIT_INSTR_OFFSETS
	.align		4
        /*005c*/ 	.byte	0x04, 0x1c
        /*005e*/ 	.short	(.L_184 - .L_183)


	//   ....[0]....
.L_183:
        /*0060*/ 	.word	0x00000210


	//   ....[1]....
        /*0064*/ 	.word	0x000004a0


	//   ....[2]....
        /*0068*/ 	.word	0x000004d0


	//----- nvinfo : EIATTR_CBANK_PARAM_SIZE
	.align		4
.L_184:
        /*006c*/ 	.byte	0x03, 0x19
        /*006e*/ 	.short	0x0018


	//----- nvinfo : EIATTR_PARAM_CBANK
	.align		4
        /*0070*/ 	.byte	0x04, 0x0a
        /*0072*/ 	.short	(.L_186 - .L_185)
	.align		4
.L_185:
        /*0074*/ 	.word	index@(.nv.constant0._Z20gradient_calc_kernelPfS_ii)
        /*0078*/ 	.short	0x0380
        /*007a*/ 	.short	0x0018


	//----- nvinfo : EIATTR_SW_WAR
	.align		4
.L_186:
        /*007c*/ 	.byte	0x04, 0x36
        /*007e*/ 	.short	(.L_188 - .L_187)
.L_187:
        /*0080*/ 	.word	0x00000008
.L_188:


//--------------------- .nv.info._Z22gaussian_filter_kernelPfS_ii --------------------------
	.section	.nv.info._Z22gaussian_filter_kernelPfS_ii,"",@"SHT_CUDA_INFO"
	.sectionflags	@""
	.align	4


	//----- nvinfo : EIATTR_CUDA_API_VERSION
	.align		4
        /*0000*/ 	.byte	0x04, 0x37
        /*0002*/ 	.short	(.L_190 - .L_189)
.L_189:
        /*0004*/ 	.word	0x00000082


	//----- nvinfo : EIATTR_KPARAM_INFO
	.align		4
.L_190:
        /*0008*/ 	.byte	0x04, 0x17
        /*000a*/ 	.short	(.L_192 - .L_191)
.L_191:
        /*000c*/ 	.word	0x00000000
        /*0010*/ 	.short	0x0003
        /*0012*/ 	.short	0x0014
        /*0014*/ 	.byte	0x00, 0xf0, 0x11, 0x00


	//----- nvinfo : EIATTR_KPARAM_INFO
	.align		4
.L_192:
        /*0018*/ 	.byte	0x04, 0x17
        /*001a*/ 	.short	(.L_194 - .L_193)
.L_193:
        /*001c*/ 	.word	0x00000000
        /*0020*/ 	.short	0x0002
        /*0022*/ 	.short	0x0010
        /*0024*/ 	.byte	0x00, 0xf0, 0x11, 0x00


	//----- nvinfo : EIATTR_KPARAM_INFO
	.align		4
.L_194:
        /*0028*/ 	.byte	0x04, 0x17
        /*002a*/ 	.short	(.L_196 - .L_195)
.L_195:
        /*002c*/ 	.word	0x00000000
        /*0030*/ 	.short	0x0001
        /*0032*/ 	.short	0x0008
        /*0034*/ 	.byte	0x00, 0xf5, 0x21, 0x00


	//----- nvinfo : EIATTR_KPARAM_INFO
	.align		4
.L_196:
        /*0038*/ 	.byte	0x04, 0x17
        /*003a*/ 	.short	(.L_198 - .L_197)
.L_197:
        /*003c*/ 	.word	0x00000000
        /*0040*/ 	.short	0x0000
        /*0042*/ 	.short	0x0000
        /*0044*/ 	.byte	0x00, 0xf5, 0x21, 0x00


	//----- nvinfo : EIATTR_SPARSE_MMA_MASK
	.align		4
.L_198:
        /*0048*/ 	.byte	0x03, 0x50
        /*004a*/ 	.short	0x0000


	//----- nvinfo : EIATTR_MAXREG_COUNT
	.align		4
        /*004c*/ 	.byte	0x03, 0x1b
        /*004e*/ 	.short	0x00ff


	//----- nvinfo : EIATTR_NUM_BARRIERS
	.align		4
        /*0050*/ 	.byte	0x02, 0x4c
        /*0052*/ 	.byte	0x01
	.zero		1


	//----- nvinfo : EIATTR_MERCURY_ISA_VERSION
	.align		4
        /*0054*/ 	.byte	0x03, 0x5f
        /*0056*/ 	.short	0x0101


	//----- nvinfo : EIATTR_VRC_CTA_INIT_COUNT
	.align		4
        /*0058*/ 	.byte	0x02, 0x4a
	.zero		1
	.zero		1


	//----- nvinfo : EIATTR_EXIT_INSTR_OFFSETS
	.align		4
        /*005c*/ 	.byte	0x04, 0x1c
        /*005e*/ 	.short	(.L_200 - .L_199)


	//   ....[0]....
.L_199:
        /*0060*/ 	.word	0x000001f0


	//   ....[1]....
        /*0064*/ 	.word	0x000005d0


	//----- nvinfo : EIATTR_CBANK_PARAM_SIZE
	.align		4
.L_200:
        /*0068*/ 	.byte	0x03, 0x19
        /*006a*/ 	.short	0x0018


	//----- nvinfo : EIATTR_PARAM_CBANK
	.align		4
        /*006c*/ 	.byte	0x04, 0x0a
        /*006e*/ 	.short	(.L_202 - .L_201)
	.align		4
.L_201:
        /*0070*/ 	.word	index@(.nv.constant0._Z22gaussian_filter_kernelPfS_ii)
        /*0074*/ 	.short	0x0380
        /*0076*/ 	.short	0x0018


	//----- nvinfo : EIATTR_SW_WAR
	.align		4
.L_202:
        /*0078*/ 	.byte	0x04, 0x36
        /*007a*/ 	.short	(.L_204 - .L_203)
.L_203:
        /*007c*/ 	.word	0x00000008
.L_204:


//--------------------- .nv.info._Z16grayscale_kernelPfS_S_S_ii --------------------------
	.section	.nv.info._Z16grayscale_kernelPfS_S_S_ii,"",@"SHT_CUDA_INFO"
	.sectionflags	@""
	.align	4


	//----- nvinfo : EIATTR_CUDA_API_VERSION
	.align		4
        /*0000*/ 	.byte	0x04, 0x37
        /*0002*/ 	.short	(.L_206 - .L_205)
.L_205:
        /*0004*/ 	.word	0x00000082


	//----- nvinfo : EIATTR_KPARAM_INFO
	.align		4
.L_206:
        /*0008*/ 	.byte	0x04, 0x17
        /*000a*/ 	.short	(.L_208 - .L_207)
.L_207:
        /*000c*/ 	.word	0x00000000
        /*0010*/ 	.short	0x0005
        /*0012*/ 	.short	0x0024
        /*0014*/ 	.byte	0x00, 0xf0, 0x11, 0x00


	//----- nvinfo : EIATTR_KPARAM_INFO
	.align		4
.L_208:
        /*0018*/ 	.byte	0x04, 0x17
        /*001a*/ 	.short	(.L_210 - .L_209)
.L_209:
        /*001c*/ 	.word	0x00000000
        /*0020*/ 	.short	0x0004
        /*0022*/ 	.short	0x0020
        /*0024*/ 	.byte	0x00, 0xf0, 0x11, 0x00


	//----- nvinfo : EIATTR_KPARAM_INFO
	.align		4
.L_210:
        /*0028*/ 	.byte	0x04, 0x17
        /*002a*/ 	.short	(.L_212 - .L_211)
.L_211:
        /*002c*/ 	.word	0x00000000
        /*0030*/ 	.short	0x0003
        /*0032*/ 	.short	0x0018
        /*0034*/ 	.byte	0x00, 0xf5, 0x21, 0x00


	//----- nvinfo : EIATTR_KPARAM_INFO
	.align		4
.L_212:
        /*0038*/ 	.byte	0x04, 0x17
        /*003a*/ 	.short	(.L_214 - .L_213)
.L_213:
        /*003c*/ 	.word	0x00000000
        /*0040*/ 	.short	0x0002
        /*0042*/ 	.short	0x0010
        /*0044*/ 	.byte	0x00, 0xf5, 0x21, 0x00


	//----- nvinfo : EIATTR_KPARAM_INFO
	.align		4
.L_214:
        /*0048*/ 	.byte	0x04, 0x17
        /*004a*/ 	.short	(.L_216 - .L_215)
.L_215:
        /*004c*/ 	.word	0x00000000
        /*0050*/ 	.short	0x0001
        /*0052*/ 	.short	0x0008
        /*0054*/ 	.byte	0x00, 0xf5, 0x21, 0x00


	//----- nvinfo : EIATTR_KPARAM_INFO
	.align		4
.L_216:
        /*0058*/ 	.byte	0x04, 0x17
        /*005a*/ 	.short	(.L_218 - .L_217)
.L_217:
        /*005c*/ 	.word	0x00000000
        /*0060*/ 	.short	0x0000
        /*0062*/ 	.short	0x0000
        /*0064*/ 	.byte	0x00, 0xf5, 0x21, 0x00


	//----- nvinfo : EIATTR_SPARSE_MMA_MASK
	.align		4
.L_218:
        /*0068*/ 	.byte	0x03, 0x50
        /*006a*/ 	.short	0x0000


	//----- nvinfo : EIATTR_MAXREG_COUNT
	.align		4
        /*006c*/ 	.byte	0x03, 0x1b
        /*006e*/ 	.short	0x00ff


	//----- nvinfo : EIATTR_MERCURY_ISA_VERSION
	.align		4
        /*0070*/ 	.byte	0x03, 0x5f
        /*0072*/ 	.short	0x0101


	//----- nvinfo : EIATTR_VRC_CTA_INIT_COUNT
	.align		4
        /*0074*/ 	.byte	0x02, 0x4a
	.zero		1
	.zero		1


	//----- nvinfo : EIATTR_EXIT_INSTR_OFFSETS
	.align		4
        /*0078*/ 	.byte	0x04, 0x1c
        /*007a*/ 	.short	(.L_220 - .L_219)


	//   ....[0]....
.L_219:
        /*007c*/ 	.word	0x000000c0


	//   ....[1]....
        /*0080*/ 	.word	0x000002a0


	//----- nvinfo : EIATTR_CRS_STACK_SIZE
	.align		4
.L_220:
        /*0084*/ 	.byte	0x04, 0x1e
        /*0086*/ 	.short	(.L_222 - .L_221)
.L_221:
        /*0088*/ 	.word	0x00000000


	//----- nvinfo : EIATTR_CBANK_PARAM_SIZE
	.align		4
.L_222:
        /*008c*/ 	.byte	0x03, 0x19
        /*008e*/ 	.short	0x0028


	//----- nvinfo : EIATTR_PARAM_CBANK
	.align		4
        /*0090*/ 	.byte	0x04, 0x0a
        /*0092*/ 	.short	(.L_224 - .L_223)
	.align		4
.L_223:
        /*0094*/ 	.word	index@(.nv.constant0._Z16grayscale_kernelPfS_S_S_ii)
        /*0098*/ 	.short	0x0380
        /*009a*/ 	.short	0x0028


	//----- nvinfo : EIATTR_SW_WAR
	.align		4
.L_224:
        /*009c*/ 	.byte	0x04, 0x36
        /*009e*/ 	.short	(.L_226 - .L_225)
.L_225:
        /*00a0*/ 	.word	0x00000008
.L_226:


//--------------------- .nv.callgraph             --------------------------
	.section	.nv.callgraph,"",@"SHT_CUDA_CALLGRAPH"
	.align	4
	.sectionentsize	8
	.align		4
        /*0000*/ 	.word	0x00000000
	.align		4
        /*0004*/ 	.word	0xffffffff
	.align		4
        /*0008*/ 	.word	0x00000000
	.align		4
        /*000c*/ 	.word	0xfffffffe
	.align		4
        /*0010*/ 	.word	0x00000000
	.align		4
        /*0014*/ 	.word	0xfffffffd
	.align		4
        /*0018*/ 	.word	0x00000000
	.align		4
        /*001c*/ 	.word	0xfffffffc


//--------------------- .nv.constant3             --------------------------
	.section	.nv.constant3,"a",@progbits
	.align	4
.nv.constant3:
	.type		gauss_filter,@object
	.size		gauss_filter,(Gx_filter - gauss_filter)
gauss_filter:
        /*0000*/ 	.byte	0x8a, 0x16, 0x4e, 0x3c, 0x8a, 0x16, 0xce, 0x3c, 0x17, 0xce, 0x00, 0x3d, 0x8a, 0x16, 0xce, 0x3c
        /*0010*/ 	.byte	0x8a, 0x16, 0x4e, 0x3c, 0x8a, 0x16, 0xce, 0x3c, 0x5c, 0xd9, 0x67, 0x3d, 0xe8, 0x90, 0x9a, 0x3d
        /*0020*/ 	.byte	0x5c, 0xd9, 0x67, 0x3d, 0x8a, 0x16, 0xce, 0x3c, 0x17, 0xce, 0x00, 0x3d, 0xe8, 0x90, 0x9a, 0x3d
        /*0030*/ 	.byte	0x22, 0x35, 0xc1, 0x3d, 0xe8, 0x90, 0x9a, 0x3d, 0x17, 0xce, 0x00, 0x3d, 0x8a, 0x16, 0xce, 0x3c
        /*0040*/ 	.byte	0x5c, 0xd9, 0x67, 0x3d, 0xe8, 0x90, 0x9a, 0x3d, 0x5c, 0xd9, 0x67, 0x3d, 0x8a, 0x16, 0xce, 0x3c
        /*0050*/ 	.byte	0x8a, 0x16, 0x4e, 0x3c, 0x8a, 0x16, 0xce, 0x3c, 0x17, 0xce, 0x00, 0x3d, 0x8a, 0x16, 0xce, 0x3c
        /*0060*/ 	.byte	0x8a, 0x16, 0x4e, 0x3c
	.type		Gx_filter,@object
	.size		Gx_filter,(Gy_filter - Gx_filter)
Gx_filter:
        /*0064*/ 	.byte	0x00, 0x00, 0x80, 0xbf, 0x00, 0x00, 0x00, 0x00, 0x00, 0x00, 0x80, 0x3f, 0x00, 0x00, 0x00, 0xc0
        /*0074*/ 	.byte	0x00, 0x00, 0x00, 0x00, 0x00, 0x00, 0x00, 0x40, 0x00, 0x00, 0x80, 0xbf, 0x00, 0x00, 0x00, 0x00
        /*0084*/ 	.byte	0x00, 0x00, 0x80, 0x3f
	.type		Gy_filter,@object
	.size		Gy_filter,(.L_2 - Gy_filter)
Gy_filter:
        /*0088*/ 	.byte	0x00, 0x00, 0x80, 0x3f, 0x00, 0x00, 0x00, 0x40, 0x00, 0x00, 0x80, 0x3f, 0x00, 0x00, 0x00, 0x00
        /*0098*/ 	.byte	0x00, 0x00, 0x00, 0x00, 0x00, 0x00, 0x00, 0x00, 0x00, 0x00, 0x80, 0xbf, 0x00, 0x00, 0x40, 0xc0
        /*00a8*/ 	.byte	0x00, 0x00, 0x00, 0x00
.L_2:


//--------------------- .text._Z12quantizationPfS_S_S_ii --------------------------
	.section	.text._Z12quantizationPfS_S_S_ii,"ax",@progbits
	.align	128
        .global         _Z12quantizationPfS_S_S_ii
        .type           _Z12quantizationPfS_S_S_ii,@function
        .size           _Z12quantizationPfS_S_S_ii,(.L_x_104 - _Z12quantizationPfS_S_S_ii)
        .other          _Z12quantizationPfS_S_S_ii,@"STO_CUDA_ENTRY STV_DEFAULT"
_Z12quantizationPfS_S_S_ii:
.text._Z12quantizationPfS_S_S_ii:
[----:B------:R-:W-:Y:S01]  /*0000*/  LDC R1, c[0x0][0x37c] ;  /* 0x0000df00ff017b82 */ /* 0x000fe20000000800 */
[----:B------:R-:W0:Y:S07]  /*0010*/  S2R R0, SR_TID.Y ;  /* 0x0000000000007919 */ /* 0x000e2e0000002200 */
[----:B------:R-:W0:Y:S01]  /*0020*/  LDC R7, c[0x0][0x364] ;  /* 0x0000d900ff077b82 */ /* 0x000e220000000800 */
[----:B------:R-:W1:Y:S01]  /*0030*/  LDCU UR8, c[0x0][0x3a0] ;  /* 0x00007400ff0877ac */ /* 0x000e620008000800 */
[----:B------:R-:W2:Y:S01]  /*0040*/  S2R R5, SR_TID.X ;  /* 0x0000000000057919 */ /* 0x000ea20000002100 */
[----:B------:R-:W3:Y:S05]  /*0050*/  LDCU.64 UR4, c[0x0][0x358] ;  /* 0x00006b00ff0477ac */ /* 0x000eea0008000a00 */
[----:B------:R-:W0:Y:S08]  /*0060*/  S2UR UR6, SR_CTAID.Y ;  /* 0x00000000000679c3 */ /* 0x000e300000002600 */
[----:B------:R-:W2:Y:S08]  /*0070*/  S2UR UR7, SR_CTAID.X ;  /* 0x00000000000779c3 */ /* 0x000eb00000002500 */
[----:B------:R-:W2:Y:S08]  /*0080*/  LDC R4, c[0x0][0x360] ;  /* 0x0000d800ff047b82 */ /* 0x000eb00000000800 */
[----:B------:R-:W4:Y:S01]  /*0090*/  LDC.64 R2, c[0x0][0x380] ;  /* 0x0000e000ff027b82 */ /* 0x000f220000000a00 */
[----:B0-----:R-:W-:-:S02]  /*00a0*/  IMAD R0, R7, UR6, R0 ;  /* 0x0000000607007c24 */ /* 0x001fc4000f8e0200 */
[----:B--2---:R-:W-:-:S04]  /*00b0*/  IMAD R5, R4, UR7, R5 ;  /* 0x0000000704057c24 */ /* 0x004fc8000f8e0205 */
[----:B-1----:R-:W-:-:S04]  /*00c0*/  IMAD R7, R0, UR8, R5 ;  /* 0x0000000800077c24 */ /* 0x002fc8000f8e0205 */
[----:B----4-:R-:W-:-:S06]  /*00d0*/  IMAD.WIDE R2, R7, 0x4, R2 ;  /* 0x0000000407027825 */ /* 0x010fcc00078e0202 */
[----:B---3--:R-:W2:Y:S02]  /*00e0*/  LDG.E R2, desc[UR4][R2.64] ;  /* 0x0000000402027981 */ /* 0x008ea4000c1e1900 */
[----:B--2---:R-:W-:-:S13]  /*00f0*/  FSETP.NEU.AND P0, PT, R2, 255, PT ;  /* 0x437f00000200780b */ /* 0x004fda0003f0d000 */
[----:B------:R-:W-:Y:S05]  /*0100*/  @P0 BRA `(.L_x_0) ;  /* 0x0000000800c80947 */ /* 0x000fea0003800000 */
[----:B------:R-:W-:Y:S01]  /*0110*/  IADD3 R0, PT, PT, R0, -0x2, RZ ;  /* 0xfffffffe00007810 */ /* 0x000fe20007ffe0ff */
[----:B------:R-:W-:-:S04]  /*0120*/  VIADD R23, R7, 0xfffffffe ;  /* 0xfffffffe07177836 */ /* 0x000fc80000000000 */
[----:B------:R-:W-:Y:S01]  /*0130*/  IMAD R3, R0, UR8, R5 ;  /* 0x0000000800037c24 */ /* 0x000fe2000f8e0205 */
[C---:B------:R-:W-:Y:S01]  /*0140*/  IADD3 R6, PT, PT, R23.reuse, UR8, RZ ;  /* 0x0000000817067c10 */ /* 0x040fe2000fffe0ff */
[----:B------:R-:W-:Y:S01]  /*0150*/  HFMA2 R0, -RZ, RZ, 3.748046875, 0 ;  /* 0x437f0000ff007431 */ /* 0x000fe200000001ff */
[----:B------:R-:W-:Y:S01]  /*0160*/  ISETP.GE.AND P3, PT, R23, 0x1, PT ;  /* 0x000000011700780c */ /* 0x000fe20003f66270 */
[----:B------:R-:W-:Y:S01]  /*0170*/  VIADD R5, R3, 0xfffffffe ;  /* 0xfffffffe03057836 */ /* 0x000fe20000000000 */
[C---:B------:R-:W-:Y:S01]  /*0180*/  ISETP.GE.AND P5, PT, R6.reuse, 0x1, PT ;  /* 0x000000010600780c */ /* 0x040fe20003fa6270 */
[----:B------:R-:W-:-:S03]  /*0190*/  VIADD R4, R6, UR8 ;  /* 0x0000000806047c36 */ /* 0x000fc60008000000 */
[C---:B------:R-:W-:Y:S02]  /*01a0*/  IADD3 R2, PT, PT, R5.reuse, UR8, RZ ;  /* 0x0000000805027c10 */ /* 0x040fe4000fffe0ff */
[C---:B------:R-:W-:Y:S02]  /*01b0*/  ISETP.GT.AND P4, PT, R5.reuse, RZ, PT ;  /* 0x000000ff0500720c */ /* 0x040fe40003f84270 */
[----:B------:R-:W-:Y:S02]  /*01c0*/  ISETP.GE.AND P6, PT, R2, 0x1, PT ;  /* 0x000000010200780c */ /* 0x000fe40003fc6270 */
[----:B------:R-:W-:Y:S01]  /*01d0*/  ISETP.GE.AND P1, PT, R4, 0x1, PT ;  /* 0x000000010400780c */ /* 0x000fe20003f26270 */
[----:B------:R-:W0:Y:S01]  /*01e0*/  @P3 LDC.64 R20, c[0x0][0x390] ;  /* 0x0000e400ff143b82 */ /* 0x000e220000000a00 */
[----:B------:R-:W-:Y:S02]  /*01f0*/  ISETP.GT.U32.AND P2, PT, R5, 0x7ffffffe, PT ;  /* 0x7ffffffe0500780c */ /* 0x000fe40003f44070 */
[----:B------:R-:W-:-:S05]  /*0200*/  ISETP.GT.U32.AND P0, PT, R2, 0x7ffffffe, PT ;  /* 0x7ffffffe0200780c */ /* 0x000fca0003f04070 */
[----:B------:R-:W1:Y:S08]  /*0210*/  @P4 LDC.64 R28, c[0x0][0x390] ;  /* 0x0000e400ff1c4b82 */ /* 0x000e700000000a00 */
[----:B------:R-:W2:Y:S08]  /*0220*/  @P6 LDC.64 R24, c[0x0][0x390] ;  /* 0x0000e400ff186b82 */ /* 0x000eb00000000a00 */
[----:B------:R-:W3:Y:S01]  /*0230*/  @!P4 LDC.64 R12, c[0x0][0x390] ;  /* 0x0000e400ff0ccb82 */ /* 0x000ee20000000a00 */
[----:B0-----:R-:W-:-:S07]  /*0240*/  @P3 IMAD.WIDE.U32 R20, R23, 0x4, R20 ;  /* 0x0000000417143825 */ /* 0x001fce00078e0014 */
[----:B------:R-:W0:Y:S01]  /*0250*/  @!P6 LDC.64 R18, c[0x0][0x390] ;  /* 0x0000e400ff12eb82 */ /* 0x000e220000000a00 */
[----:B-1----:R-:W-:-:S04]  /*0260*/  @P4 IMAD.WIDE.U32 R28, R5, 0x4, R28 ;  /* 0x00000004051c4825 */ /* 0x002fc800078e001c */
[----:B------:R-:W-:-:S03]  /*0270*/  VIADD R5, R7, 0xffffffff ;  /* 0xffffffff07057836 */ /* 0x000fc60000000000 */
[----:B------:R-:W1:Y:S01]  /*0280*/  @P5 LDC.64 R16, c[0x0][0x390] ;  /* 0x0000e400ff105b82 */ /* 0x000e620000000a00 */
[----:B--2---:R-:W-:-:S07]  /*0290*/  @P6 IMAD.WIDE.U32 R24, R2, 0x4, R24 ;  /* 0x0000000402186825 */ /* 0x004fce00078e0018 */
[----:B------:R-:W2:Y:S01]  /*02a0*/  @!P3 LDC.64 R10, c[0x0][0x390] ;  /* 0x0000e400ff0abb82 */ /* 0x000ea20000000a00 */
[----:B---3--:R3:W-:Y:S04]  /*02b0*/  @!P4 STG.E desc[UR4][R12.64], R0 ;  /* 0x000000000c00c986 */ /* 0x0087e8000c101904 */
[----:B------:R-:W-:Y:S01]  /*02c0*/  @P4 STG.E desc[UR4][R28.64], R0 ;  /* 0x000000001c004986 */ /* 0x000fe2000c101904 */
[----:B------:R-:W-:Y:S02]  /*02d0*/  ISETP.GT.U32.AND P4, PT, R6, 0x7ffffffe, PT ;  /* 0x7ffffffe0600780c */ /* 0x000fe40003f84070 */
[----:B------:R-:W4:Y:S01]  /*02e0*/  @!P5 LDC.64 R14, c[0x0][0x390] ;  /* 0x0000e400ff0edb82 */ /* 0x000f220000000a00 */
[----:B------:R-:W-:Y:S04]  /*02f0*/  @P6 STG.E desc[UR4][R24.64], R0 ;  /* 0x0000000018006986 */ /* 0x000fe8000c101904 */
[----:B0-----:R-:W-:Y:S01]  /*0300*/  @!P6 STG.E desc[UR4][R18.64], R0 ;  /* 0x000000001200e986 */ /* 0x001fe2000c101904 */
[----:B------:R-:W-:-:S02]  /*0310*/  ISETP.GE.AND P6, PT, R5, 0x1, PT ;  /* 0x000000010500780c */ /* 0x000fc40003fc6270 */
[----:B------:R-:W0:Y:S01]  /*0320*/  @P1 LDC.64 R8, c[0x0][0x390] ;  /* 0x0000e400ff081b82 */ /* 0x000e220000000a00 */
[----:B-1----:R-:W-:Y:S01]  /*0330*/  @P5 IMAD.WIDE.U32 R16, R6, 0x4, R16 ;  /* 0x0000000406105825 */ /* 0x002fe200078e0010 */
[----:B------:R-:W-:Y:S06]  /*0340*/  @P3 STG.E desc[UR4][R20.64], R0 ;  /* 0x0000000014003986 */ /* 0x000fec000c101904 */
[----:B---3--:R-:W1:Y:S01]  /*0350*/  @!P2 LDC.64 R12, c[0x0][0x390] ;  /* 0x0000e400ff0cab82 */ /* 0x008e620000000a00 */
[----:B--2---:R2:W-:Y:S01]  /*0360*/  @!P3 STG.E desc[UR4][R10.64], R0 ;  /* 0x000000000a00b986 */ /* 0x0045e2000c101904 */
[----:B------:R-:W-:-:S03]  /*0370*/  ISETP.GE.AND P3, PT, R3, 0x1, PT ;  /* 0x000000010300780c */ /* 0x000fc60003f66270 */
[----:B------:R-:W-:Y:S03]  /*0380*/  @P5 STG.E desc[UR4][R16.64], R0 ;  /* 0x0000000010005986 */ /* 0x000fe6000c101904 */
[----:B------:R-:W3:Y:S01]  /*0390*/  @!P0 LDC.64 R26, c[0x0][0x390] ;  /* 0x0000e400ff1a8b82 */ /* 0x000ee20000000a00 */
[----:B----4-:R4:W-:Y:S01]  /*03a0*/  @!P5 STG.E desc[UR4][R14.64], R0 ;  /* 0x000000000e00d986 */ /* 0x0109e2000c101904 */
[----:B------:R-:W-:Y:S02]  /*03b0*/  ISETP.GT.U32.AND P5, PT, R4, 0x7ffffffe, PT ;  /* 0x7ffffffe0400780c */ /* 0x000fe40003fa4070 */
[----:B--2---:R-:W-:-:S04]  /*03c0*/  @!P2 IADD3 R11, PT, PT, R3, -0x1, RZ ;  /* 0xffffffff030ba810 */ /* 0x004fc80007ffe0ff */
[----:B------:R-:W2:Y:S01]  /*03d0*/  @!P1 LDC.64 R22, c[0x0][0x390] ;  /* 0x0000e400ff169b82 */ /* 0x000ea20000000a00 */
[----:B0-----:R-:W-:-:S04]  /*03e0*/  @P1 IMAD.WIDE.U32 R18, R4, 0x4, R8 ;  /* 0x0000000404121825 */ /* 0x001fc800078e0008 */
[----:B----4-:R-:W-:Y:S01]  /*03f0*/  @!P0 VIADD R15, R2, 0x1 ;  /* 0x00000001020f8836 */ /* 0x010fe20000000000 */
[----:B------:R0:W-:Y:S02]  /*0400*/  @P1 STG.E desc[UR4][R18.64], R0 ;  /* 0x0000000012001986 */ /* 0x0001e4000c101904 */
[----:B------:R-:W4:Y:S01]  /*0410*/  @P2 LDC.64 R28, c[0x0][0x390] ;  /* 0x0000e400ff1c2b82 */ /* 0x000f220000000a00 */
[----:B-1----:R-:W-:-:S07]  /*0420*/  @!P2 IMAD.WIDE.U32 R12, R11, 0x4, R12 ;  /* 0x000000040b0ca825 */ /* 0x002fce00078e000c */
[----:B------:R-:W1:Y:S01]  /*0430*/  @P6 LDC.64 R16, c[0x0][0x390] ;  /* 0x0000e400ff106b82 */ /* 0x000e620000000a00 */
[----:B---3--:R-:W-:Y:S01]  /*0440*/  @!P0 IMAD.WIDE.U32 R26, R15, 0x4, R26 ;  /* 0x000000040f1a8825 */ /* 0x008fe200078e001a */
[----:B0-----:R-:W-:-:S03]  /*0450*/  IADD3 R19, PT, PT, R2, 0x2, RZ ;  /* 0x0000000202137810 */ /* 0x001fc60007ffe0ff */
[----:B------:R-:W-:-:S03]  /*0460*/  @!P4 VIADD R18, R6, 0x1 ;  /* 0x000000010612c836 */ /* 0x000fc60000000000 */
[----:B------:R-:W0:Y:S01]  /*0470*/  @P0 LDC.64 R24, c[0x0][0x390] ;  /* 0x0000e400ff180b82 */ /* 0x000e220000000a00 */
[----:B--2---:R-:W-:Y:S01]  /*0480*/  @!P1 STG.E desc[UR4][R22.64], R0 ;  /* 0x0000000016009986 */ /* 0x004fe2000c101904 */
[----:B------:R-:W-:-:S03]  /*0490*/  ISETP.GE.AND P1, PT, R19, 0x1, PT ;  /* 0x000000011300780c */ /* 0x000fc60003f26270 */
[----:B------:R-:W-:Y:S03]  /*04a0*/  @!P2 STG.E desc[UR4][R12.64], R0 ;  /* 0x000000000c00a986 */ /* 0x000fe6000c101904 */
[----:B------:R-:W2:Y:S01]  /*04b0*/  @!P4 LDC.64 R20, c[0x0][0x390] ;  /* 0x0000e400ff14cb82 */ /* 0x000ea20000000a00 */
[----:B----4-:R-:W-:Y:S01]  /*04c0*/  @P2 STG.E desc[UR4][R28.64], R0 ;  /* 0x000000001c002986 */ /* 0x010fe2000c101904 */
[----:B------:R-:W-:-:S03]  /*04d0*/  ISETP.GE.AND P2, PT, R7, 0x1, PT ;  /* 0x000000010700780c */ /* 0x000fc60003f46270 */
[----:B------:R3:W-:Y:S03]  /*04e0*/  @!P0 STG.E desc[UR4][R26.64], R0 ;  /* 0x000000001a008986 */ /* 0x0007e6000c101904 */
[----:B------:R-:W4:Y:S01]  /*04f0*/  @!P6 LDC.64 R8, c[0x0][0x390] ;  /* 0x0000e400ff08eb82 */ /* 0x000f220000000a00 */
[----:B-1----:R-:W-:Y:S01]  /*0500*/  @P6 IMAD.WIDE.U32 R16, R5, 0x4, R16 ;  /* 0x0000000405106825 */ /* 0x002fe200078e0010 */
[----:B------:R-:W-:-:S06]  /*0510*/  IADD3 R5, PT, PT, R7, UR8, RZ ;  /* 0x0000000807057c10 */ /* 0x000fcc000fffe0ff */
[----:B------:R-:W1:Y:S01]  /*0520*/  @!P5 LDC.64 R10, c[0x0][0x390] ;  /* 0x0000e400ff0adb82 */ /* 0x000e620000000a00 */
[----:B0-----:R0:W-:Y:S01]  /*0530*/  @P0 STG.E desc[UR4][R24.64], R0 ;  /* 0x0000000018000986 */ /* 0x0011e2000c101904 */
[----:B---3--:R-:W-:Y:S01]  /*0540*/  @!P5 VIADD R27, R4, 0x1 ;  /* 0x00000001041bd836 */ /* 0x008fe20000000000 */
[----:B------:R-:W-:Y:S02]  /*0550*/  ISETP.GE.AND P0, PT, R5, 0x1, PT ;  /* 0x000000010500780c */ /* 0x000fe40003f06270 */
[----:B------:R3:W-:Y:S03]  /*0560*/  @P6 STG.E desc[UR4][R16.64], R0 ;  /* 0x0000000010006986 */ /* 0x0007e6000c101904 */
[----:B------:R-:W5:Y:S01]  /*0570*/  @P4 LDC.64 R14, c[0x0][0x390] ;  /* 0x0000e400ff0e4b82 */ /* 0x000f620000000a00 */
[----:B--2---:R-:W-:Y:S01]  /*0580*/  @!P4 IMAD.WIDE.U32 R20, R18, 0x4, R20 ;  /* 0x000000041214c825 */ /* 0x004fe200078e0014 */
[----:B0-----:R-:W-:-:S02]  /*0590*/  IADD3 R25, PT, PT, R4, 0x2, RZ ;  /* 0x0000000204197810 */ /* 0x001fc40007ffe0ff */
[----:B------:R-:W-:-:S04]  /*05a0*/  IADD3 R24, PT, PT, R2, 0x3, RZ ;  /* 0x0000000302187810 */ /* 0x000fc80007ffe0ff */
[----:B------:R-:W0:Y:S01]  /*05b0*/  @P5 LDC.64 R12, c[0x0][0x390] ;  /* 0x0000e400ff0c5b82 */ /* 0x000e220000000a00 */
[----:B----4-:R-:W-:Y:S01]  /*05c0*/  @!P6 STG.E desc[UR4][R8.64], R0 ;  /* 0x000000000800e986 */ /* 0x010fe2000c101904 */
[----:B------:R-:W-:-:S03]  /*05d0*/  VIADD R2, R2, 0x4 ;  /* 0x0000000402027836 */ /* 0x000fc60000000000 */
[----:B------:R2:W-:Y:S03]  /*05e0*/  @!P4 STG.E desc[UR4][R20.64], R0 ;  /* 0x000000001400c986 */ /* 0x0005e6000c101904 */
[----:B---3--:R-:W3:Y:S01]  /*05f0*/  @P1 LDC.64 R16, c[0x0][0x390] ;  /* 0x0000e400ff101b82 */ /* 0x008ee20000000a00 */
[----:B-1----:R-:W-:-:S04]  /*0600*/  @!P5 IMAD.WIDE.U32 R10, R27, 0x4, R10 ;  /* 0x000000041b0ad825 */ /* 0x002fc800078e000a */
[----:B------:R-:W-:-:S03]  /*0610*/  VIADD R27, R3, 0x1 ;  /* 0x00000001031b7836 */ /* 0x000fc60000000000 */
[----:B------:R-:W1:Y:S01]  /*0620*/  @P3 LDC.64 R22, c[0x0][0x390] ;  /* 0x0000e400ff163b82 */ /* 0x000e620000000a00 */
[----:B-----5:R-:W-:Y:S01]  /*0630*/  @P4 STG.E desc[UR4][R14.64], R0 ;  /* 0x000000000e004986 */ /* 0x020fe2000c101904 */
[----:B------:R-:W-:Y:S02]  /*0640*/  ISETP.GE.AND P4, PT, R25, 0x1, PT ;  /* 0x000000011900780c */ /* 0x000fe40003f86270 */
[----:B------:R-:W-:Y:S01]  /*0650*/  ISETP.GE.AND P6, PT, R27, 0x1, PT ;  /* 0x000000011b00780c */ /* 0x000fe20003fc6270 */
[----:B------:R4:W-:Y:S03]  /*0660*/  @!P5 STG.E desc[UR4][R10.64], R0 ;  /* 0x000000000a00d986 */ /* 0x0009e6000c101904 */
[----:B--2---:R-:W2:Y:S01]  /*0670*/  @P2 LDC.64 R20, c[0x0][0x390] ;  /* 0x0000e400ff142b82 */ /* 0x004ea20000000a00 */
[----:B0-----:R0:W-:Y:S01]  /*0680*/  @P5 STG.E desc[UR4][R12.64], R0 ;  /* 0x000000000c005986 */ /* 0x0011e2000c101904 */
[----:B------:R-:W-:-:S06]  /*0690*/  ISETP.GE.AND P5, PT, R24, 0x1, PT ;  /* 0x000000011800780c */ /* 0x000fcc0003fa6270 */
[----:B------:R-:W5:Y:S01]  /*06a0*/  @!P3 LDC.64 R28, c[0x0][0x390] ;  /* 0x0000e400ff1cbb82 */ /* 0x000f620000000a00 */
[----:B---3--:R-:W-:-:S07]  /*06b0*/  @P1 IMAD.WIDE.U32 R16, R19, 0x4, R16 ;  /* 0x0000000413101825 */ /* 0x008fce00078e0010 */
[----:B------:R-:W3:Y:S01]  /*06c0*/  @!P1 LDC.64 R8, c[0x0][0x390] ;  /* 0x0000e400ff089b82 */ /* 0x000ee20000000a00 */
[C---:B-1----:R-:W-:Y:S01]  /*06d0*/  @P3 IMAD.WIDE.U32 R22, R3.reuse, 0x4, R22 ;  /* 0x0000000403163825 */ /* 0x042fe200078e0016 */
[----:B------:R-:W-:-:S04]  /*06e0*/  IADD3 R3, PT, PT, R3, 0x2, RZ ;  /* 0x0000000203037810 */ /* 0x000fc80007ffe0ff */
[----:B------:R-:W-:Y:S02]  /*06f0*/  @P3 STG.E desc[UR4][R22.64], R0 ;  /* 0x0000000016003986 */ /* 0x000fe4000c101904 */
[----:B----4-:R-:W1:Y:S01]  /*0700*/  @!P2 LDC.64 R10, c[0x0][0x390] ;  /* 0x0000e400ff0aab82 */ /* 0x010e620000000a00 */
[----:B--2---:R-:W-:-:S07]  /*0710*/  @P2 IMAD.WIDE.U32 R20, R7, 0x4, R20 ;  /* 0x0000000407142825 */ /* 0x004fce00078e0014 */
[----:B0-----:R-:W0:Y:S01]  /*0720*/  @P0 LDC.64 R12, c[0x0][0x390] ;  /* 0x0000e400ff0c0b82 */ /* 0x001e220000000a00 */
[----:B-----5:R-:W-:Y:S01]  /*0730*/  @!P3 STG.E desc[UR4][R28.64], R0 ;  /* 0x000000001c00b986 */ /* 0x020fe2000c101904 */
[----:B------:R-:W-:-:S03]  /*0740*/  ISETP.GT.U32.AND P3, PT, R7, 0x7ffffffe, PT ;  /* 0x7ffffffe0700780c */ /* 0x000fc60003f64070 */
[----:B------:R-:W-:Y:S03]  /*0750*/  @P1 STG.E desc[UR4][R16.64], R0 ;  /* 0x0000000010001986 */ /* 0x000fe6000c101904 */
[----:B------:R-:W2:Y:S01]  /*0760*/  @P4 LDC.64 R14, c[0x0][0x390] ;  /* 0x0000e400ff0e4b82 */ /* 0x000ea20000000a00 */
[----:B---3--:R3:W-:Y:S04]  /*0770*/  @!P1 STG.E desc[UR4][R8.64], R0 ;  /* 0x0000000008009986 */ /* 0x0087e8000c101904 */
[----:B------:R-:W-:Y:S03]  /*0780*/  @P2 STG.E desc[UR4][R20.64], R0 ;  /* 0x0000000014002986 */ /* 0x000fe6000c101904 */
[----:B------:R-:W4:Y:S01]  /*0790*/  @!P0 LDC.64 R18, c[0x0][0x390] ;  /* 0x0000e400ff128b82 */ /* 0x000f220000000a00 */
[----:B-1----:R1:W-:Y:S01]  /*07a0*/  @!P2 STG.E desc[UR4][R10.64], R0 ;  /* 0x000000000a00a986 */ /* 0x0023e2000c101904 */
[----:B------:R-:W-:-:S06]  /*07b0*/  ISETP.GE.AND P2, PT, R3, 0x1, PT ;  /* 0x000000010300780c */ /* 0x000fcc0003f46270 */
[----:B---3--:R-:W3:Y:S01]  /*07c0*/  @P5 LDC.64 R8, c[0x0][0x390] ;  /* 0x0000e400ff085b82 */ /* 0x008ee20000000a00 */
[----:B0-----:R-:W-:-:S04]  /*07d0*/  @P0 IMAD.WIDE.U32 R12, R5, 0x4, R12 ;  /* 0x00000004050c0825 */ /* 0x001fc800078e000c */
[C---:B------:R-:W-:Y:S01]  /*07e0*/  VIADD R5, R6.reuse, 0x3 ;  /* 0x0000000306057836 */ /* 0x040fe20000000000 */
[----:B------:R0:W-:Y:S01]  /*07f0*/  @P0 STG.E desc[UR4][R12.64], R0 ;  /* 0x000000000c000986 */ /* 0x0001e2000c101904 */
[----:B------:R-:W-:Y:S01]  /*0800*/  VIADD R6, R6, 0x4 ;  /* 0x0000000406067836 */ /* 0x000fe20000000000 */
[----:B-1----:R-:W1:Y:S01]  /*0810*/  @!P4 LDC.64 R10, c[0x0][0x390] ;  /* 0x0000e400ff0acb82 */ /* 0x002e620000000a00 */
[----:B--2---:R-:W-:Y:S01]  /*0820*/  @P4 IMAD.WIDE.U32 R16, R25, 0x4, R14 ;  /* 0x0000000419104825 */ /* 0x004fe200078e000e */
[C---:B------:R-:W-:Y:S02]  /*0830*/  IADD3 R25, PT, PT, R4.reuse, 0x3, RZ ;  /* 0x0000000304197810 */ /* 0x040fe40007ffe0ff */
[----:B------:R-:W-:Y:S02]  /*0840*/  ISETP.GE.AND P1, PT, R5, 0x1, PT ;  /* 0x000000010500780c */ /* 0x000fe40003f26270 */
[----:B------:R-:W-:Y:S02]  /*0850*/  IADD3 R4, PT, PT, R4, 0x4, RZ ;  /* 0x0000000404047810 */ /* 0x000fe40007ffe0ff */
[----:B------:R-:W2:Y:S01]  /*0860*/  @P6 LDC.64 R22, c[0x0][0x390] ;  /* 0x0000e400ff166b82 */ /* 0x000ea20000000a00 */
[----:B----4-:R-:W-:Y:S01]  /*0870*/  @!P0 STG.E desc[UR4][R18.64], R0 ;  /* 0x0000000012008986 */ /* 0x010fe2000c101904 */
[----:B------:R-:W-:-:S03]  /*0880*/  ISETP.GE.AND P0, PT, R25, 0x1, PT ;  /* 0x000000011900780c */ /* 0x000fc60003f06270 */
[----:B------:R-:W-:Y:S03]  /*0890*/  @P4 STG.E desc[UR4][R16.64], R0 ;  /* 0x0000000010004986 */ /* 0x000fe6000c101904 */
[----:B------:R-:W4:Y:S08]  /*08a0*/  @!P6 LDC.64 R28, c[0x0][0x390] ;  /* 0x0000e400ff1ceb82 */ /* 0x000f300000000a00 */
[----:B0-----:R-:W0:Y:S01]  /*08b0*/  @!P3 LDC.64 R12, c[0x0][0x390] ;  /* 0x0000e400ff0cbb82 */ /* 0x001e220000000a00 */
[----:B-1----:R3:W-:Y:S07]  /*08c0*/  @!P4 STG.E desc[UR4][R10.64], R0 ;  /* 0x000000000a00c986 */ /* 0x0027ee000c101904 */
[----:B------:R-:W1:Y:S01]  /*08d0*/  @!P5 LDC.64 R14, c[0x0][0x390] ;  /* 0x0000e400ff0edb82 */ /* 0x000e620000000a00 */
[----:B--2---:R-:W-:-:S04]  /*08e0*/  @P6 IMAD.WIDE.U32 R26, R27, 0x4, R22 ;  /* 0x000000041b1a6825 */ /* 0x004fc800078e0016 */
[----:B---3--:R-:W-:Y:S01]  /*08f0*/  @P5 IMAD.WIDE.U32 R10, R24, 0x4, R8 ;  /* 0x00000004180a5825 */ /* 0x008fe200078e0008 */
[----:B------:R-:W-:Y:S02]  /*0900*/  @P6 STG.E desc[UR4][R26.64], R0 ;  /* 0x000000001a006986 */ /* 0x000fe4000c101904 */
[----:B------:R-:W2:Y:S01]  /*0910*/  @P3 LDC.64 R20, c[0x0][0x390] ;  /* 0x0000e400ff143b82 */ /* 0x000ea20000000a00 */
[C---:B------:R-:W-:Y:S01]  /*0920*/  @!P3 VIADD R24, R7.reuse, 0x1 ;  /* 0x000000010718b836 */ /* 0x040fe20000000000 */
[----:B----4-:R-:W-:Y:S01]  /*0930*/  @!P6 STG.E desc[UR4][R28.64], R0 ;  /* 0x000000001c00e986 */ /* 0x010fe2000c101904 */
[----:B------:R-:W-:Y:S02]  /*0940*/  IADD3 R7, PT, PT, R7, 0x2, RZ ;  /* 0x0000000207077810 */ /* 0x000fe40007ffe0ff */
[----:B------:R-:W-:Y:S01]  /*0950*/  ISETP.GE.AND P6, PT, R4, 0x1, PT ;  /* 0x000000010400780c */ /* 0x000fe20003fc6270 */
[----:B------:R-:W-:Y:S01]  /*0960*/  @P5 STG.E desc[UR4][R10.64], R0 ;  /* 0x000000000a005986 */ /* 0x000fe2000c101904 */
[----:B------:R-:W-:Y:S01]  /*0970*/  ISETP.GE.AND P4, PT, R7, 0x1, PT ;  /* 0x000000010700780c */ /* 0x000fe20003f86270 */
[----:B------:R-:W3:Y:S01]  /*0980*/  @P0 LDC.64 R8, c[0x0][0x390] ;  /* 0x0000e400ff080b82 */ /* 0x000ee20000000a00 */
[----:B0-----:R-:W-:-:S07]  /*0990*/  @!P3 IMAD.WIDE.U32 R18, R24, 0x4, R12 ;  /* 0x000000041812b825 */ /* 0x001fce00078e000c */
[----:B------:R-:W0:Y:S01]  /*09a0*/  @P1 LDC.64 R22, c[0x0][0x390] ;  /* 0x0000e400ff161b82 */ /* 0x000e220000000a00 */
[----:B-1----:R1:W-:Y:S01]  /*09b0*/  @!P5 STG.E desc[UR4][R14.64], R0 ;  /* 0x000000000e00d986 */ /* 0x0023e2000c101904 */
[----:B------:R-:W-:-:S03]  /*09c0*/  ISETP.GE.AND P5, PT, R2, 0x1, PT ;  /* 0x000000010200780c */ /* 0x000fc60003fa6270 */
[----:B------:R4:W-:Y:S03]  /*09d0*/  @!P3 STG.E desc[UR4][R18.64], R0 ;  /* 0x000000001200b986 */ /* 0x0009e6000c101904 */
[----:B------:R-:W5:Y:S01]  /*09e0*/  @!P1 LDC.64 R16, c[0x0][0x390] ;  /* 0x0000e400ff109b82 */ /* 0x000f620000000a00 */
[----:B--2---:R2:W-:Y:S01]  /*09f0*/  @P3 STG.E desc[UR4][R20.64], R0 ;  /* 0x0000000014003986 */ /* 0x0045e2000c101904 */
[----:B------:R-:W-:-:S06]  /*0a00*/  ISETP.GE.AND P3, PT, R6, 0x1, PT ;  /* 0x000000010600780c */ /* 0x000fcc0003f66270 */
[----:B------:R-:W4:Y:S01]  /*0a10*/  @P2 LDC.64 R12, c[0x0][0x390] ;  /* 0x0000e400ff0c2b82 */ /* 0x000f220000000a00 */
[----:B---3--:R-:W-:-:S07]  /*0a20*/  @P0 IMAD.WIDE.U32 R24, R25, 0x4, R8 ;  /* 0x0000000419180825 */ /* 0x008fce00078e0008 */
[----:B-1----:R-:W1:Y:S01]  /*0a30*/  @P5 LDC.64 R14, c[0x0][0x390] ;  /* 0x0000e400ff0e5b82 */ /* 0x002e620000000a00 */
[----:B0-----:R-:W-:-:S05]  /*0a40*/  @P1 IMAD.WIDE.U32 R26, R5, 0x4, R22 ;  /* 0x00000004051a1825 */ /* 0x001fca00078e0016 */
[----:B------:R0:W-:Y:S02]  /*0a50*/  @P1 STG.E desc[UR4][R26.64], R0 ;  /* 0x000000001a001986 */ /* 0x0001e4000c101904 */
[----:B------:R-:W3:Y:S02]  /*0a60*/  @!P0 LDC.64 R10, c[0x0][0x390] ;  /* 0x0000e400ff0a8b82 */ /* 0x000ee40000000a00 */
[----:B-----5:R-:W-:Y:S04]  /*0a70*/  @!P1 STG.E desc[UR4][R16.64], R0 ;  /* 0x0000000010009986 */ /* 0x020fe8000c101904 */
[----:B------:R5:W-:Y:S02]  /*0a80*/  @P0 STG.E desc[UR4][R24.64], R0 ;  /* 0x0000000018000986 */ /* 0x000be4000c101904 */
[----:B------:R-:W2:Y:S01]  /*0a90*/  @P4 LDC.64 R8, c[0x0][0x390] ;  /* 0x0000e400ff084b82 */ /* 0x000ea20000000a00 */
[----:B----4-:R-:W-:-:S07]  /*0aa0*/  @P2 IMAD.WIDE.U32 R12, R3, 0x4, R12 ;  /* 0x00000004030c2825 */ /* 0x010fce00078e000c */
[----:B------:R-:W4:Y:S01]  /*0ab0*/  @!P2 LDC.64 R18, c[0x0][0x390] ;  /* 0x0000e400ff12ab82 */ /* 0x000f220000000a00 */
[----:B-1----:R-:W-:-:S07]  /*0ac0*/  @P5 IMAD.WIDE.U32 R14, R2, 0x4, R14 ;  /* 0x00000004020e5825 */ /* 0x002fce00078e000e */
[----:B------:R-:W1:Y:S01]  /*0ad0*/  @P3 LDC.64 R22, c[0x0][0x390] ;  /* 0x0000e400ff163b82 */ /* 0x000e620000000a00 */
[----:B---3--:R3:W-:Y:S04]  /*0ae0*/  @!P0 STG.E desc[UR4][R10.64], R0 ;  /* 0x000000000a008986 */ /* 0x0087e8000c101904 */
[----:B------:R3:W-:Y:S03]  /*0af0*/  @P2 STG.E desc[UR4][R12.64], R0 ;  /* 0x000000000c002986 */ /* 0x0007e6000c101904 */
[----:B------:R-:W3:Y:S01]  /*0b00*/  @!P5 LDC.64 R28, c[0x0][0x390] ;  /* 0x0000e400ff1cdb82 */ /* 0x000ee20000000a00 */
[----:B--2---:R-:W-:-:S07]  /*0b10*/  @P4 IMAD.WIDE.U32 R8, R7, 0x4, R8 ;  /* 0x0000000407084825 */ /* 0x004fce00078e0008 */
[----:B------:R-:W2:Y:S01]  /*0b20*/  @P6 LDC.64 R20, c[0x0][0x390] ;  /* 0x0000e400ff146b82 */ /* 0x000ea20000000a00 */
[----:B----4-:R4:W-:Y:S04]  /*0b30*/  @!P2 STG.E desc[UR4][R18.64], R0 ;  /* 0x000000001200a986 */ /* 0x0109e8000c101904 */
[----:B------:R4:W-:Y:S03]  /*0b40*/  @P5 STG.E desc[UR4][R14.64], R0 ;  /* 0x000000000e005986 */ /* 0x0009e6000c101904 */
[----:B0-----:R-:W0:Y:S01]  /*0b50*/  @!P4 LDC.64 R26, c[0x0][0x390] ;  /* 0x0000e400ff1acb82 */ /* 0x001e220000000a00 */
[----:B-1----:R-:W-:-:S07]  /*0b60*/  @P3 IMAD.WIDE.U32 R22, R6, 0x4, R22 ;  /* 0x0000000406163825 */ /* 0x002fce00078e0016 */
[----:B-----5:R-:W1:Y:S01]  /*0b70*/  @!P3 LDC.64 R24, c[0x0][0x390] ;  /* 0x0000e400ff18bb82 */ /* 0x020e620000000a00 */
[----:B---3--:R4:W-:Y:S04]  /*0b80*/  @!P5 STG.E desc[UR4][R28.64], R0 ;  /* 0x000000001c00d986 */ /* 0x0089e8000c101904 */
[----:B------:R4:W-:Y:S01]  /*0b90*/  @P4 STG.E desc[UR4][R8.64], R0 ;  /* 0x0000000008004986 */ /* 0x0009e2000c101904 */
[----:B--2---:R-:W-:-:S03]  /*0ba0*/  @P6 IMAD.WIDE.U32 R20, R4, 0x4, R20 ;  /* 0x0000000404146825 */ /* 0x004fc600078e0014 */
[----:B0-----:R4:W-:Y:S04]  /*0bb0*/  @!P4 STG.E desc[UR4][R26.64], R0 ;  /* 0x000000001a00c986 */ /* 0x0019e8000c101904 */
[----:B------:R4:W-:Y:S04]  /*0bc0*/  @P3 STG.E desc[UR4][R22.64], R0 ;  /* 0x0000000016003986 */ /* 0x0009e8000c101904 */
[----:B-1----:R4:W-:Y:S04]  /*0bd0*/  @!P3 STG.E desc[UR4][R24.64], R0 ;  /* 0x000000001800b986 */ /* 0x0029e8000c101904 */
[----:B------:R4:W-:Y:S01]  /*0be0*/  @P6 STG.E desc[UR4][R20.64], R0 ;  /* 0x0000000014006986 */ /* 0x0009e2000c101904 */
[----:B------:R-:W-:Y:S05]  /*0bf0*/  @P6 EXIT ;  /* 0x000000000000694d */ /* 0x000fea0003800000 */
[----:B------:R-:W0:Y:S02]  /*0c00*/  LDC.64 R2, c[0x0][0x390] ;  /* 0x0000e400ff027b82 */ /* 0x000e240000000a00 */
[----:B0-----:R-:W-:Y:S01]  /*0c10*/  STG.E desc[UR4][R2.64], R0 ;  /* 0x0000000002007986 */ /* 0x001fe2000c101904 */
[----:B------:R-:W-:Y:S05]  /*0c20*/  EXIT ;  /* 0x000000000000794d */ /* 0x000fea0003800000 */
.L_x_0:
[----:B------:R-:W0:Y:S02]  /*0c30*/  LDC.64 R2, c[0x0][0x388] ;  /* 0x0000e200ff027b82 */ /* 0x000e240000000a00 */
[----:B0-----:R-:W-:-:S06]  /*0c40*/  IMAD.WIDE R2, R7, 0x4, R2 ;  /* 0x0000000407027825 */ /* 0x001fcc00078e0202 */
[----:B------:R-:W2:Y:S02]  /*0c50*/  LDG.E R2, desc[UR4][R2.64] ;  /* 0x0000000402027981 */ /* 0x000ea4000c1e1900 */
[----:B--2---:R-:W-:-:S13]  /*0c60*/  FSETP.NEU.AND P0, PT, R2, 255, PT ;  /* 0x437f00000200780b */ /* 0x004fda0003f0d000 */
[----:B------:R-:W-:Y:S05]  /*0c70*/  @P0 EXIT ;  /* 0x000000000000094d */ /* 0x000fea0003800000 */
[----:B------:R-:W-:Y:S01]  /*0c80*/  VIADD R0, R0, 0xfffffffe ;  /* 0xfffffffe00007836 */ /* 0x000fe20000000000 */
[C---:B------:R-:W-:Y:S01]  /*0c90*/  IADD3 R15, PT, PT, R7.reuse, -0x2, RZ ;  /* 0xfffffffe070f7810 */ /* 0x040fe20007ffe0ff */
[----:B------:R-:W-:Y:S02]  /*0ca0*/  VIADD R21, R7, 0xffffffff ;  /* 0xffffffff07157836 */ /* 0x000fe40000000000 */
[----:B------:R-:W-:Y:S01]  /*0cb0*/  IMAD R0, R0, UR8, R5 ;  /* 0x0000000800007c24 */ /* 0x000fe2000f8e0205 */
[C---:B------:R-:W-:Y:S01]  /*0cc0*/  ISETP.GE.AND P3, PT, R15.reuse, 0x1, PT ;  /* 0x000000010f00780c */ /* 0x040fe20003f66270 */
[----:B------:R-:W-:-:S03]  /*0cd0*/  VIADD R3, R15, UR8 ;  /* 0x000000080f037c36 */ /* 0x000fc60008000000 */
[----:B------:R-:W-:Y:S02]  /*0ce0*/  IADD3 R11, PT, PT, R0, -0x2, RZ ;  /* 0xfffffffe000b7810 */ /* 0x000fe40007ffe0ff */
[----:B------:R-:W-:Y:S02]  /*0cf0*/  ISETP.GE.AND P4, PT, R3, 0x1, PT ;  /* 0x000000010300780c */ /* 0x000fe40003f86270 */
[C---:B------:R-:W-:Y:S01]  /*0d00*/  ISETP.GT.AND P0, PT, R11.reuse, RZ, PT ;  /* 0x000000ff0b00720c */ /* 0x040fe20003f04270 */
[----:B------:R-:W-:Y:S01]  /*0d10*/  VIADD R2, R11, UR8 ;  /* 0x000000080b027c36 */ /* 0x000fe20008000000 */
[----:B------:R-:W-:Y:S02]  /*0d20*/  IADD3 R27, PT, PT, R3, UR8, RZ ;  /* 0x00000008031b7c10 */ /* 0x000fe4000fffe0ff */
[----:B------:R-:W-:Y:S01]  /*0d30*/  ISETP.GT.U32.AND P1, PT, R11, 0x7ffffffe, PT ;  /* 0x7ffffffe0b00780c */ /* 0x000fe20003f24070 */
[----:B------:R-:W0:Y:S01]  /*0d40*/  @P3 LDC.64 R8, c[0x0][0x398] ;  /* 0x0000e600ff083b82 */ /* 0x000e220000000a00 */
[----:B------:R-:W-:-:S02]  /*0d50*/  ISETP.GE.AND P5, PT, R2, 0x1, PT ;  /* 0x000000010200780c */ /* 0x000fc40003fa6270 */
[----:B------:R-:W-:Y:S02]  /*0d60*/  ISETP.GE.AND P2, PT, R27, 0x1, PT ;  /* 0x000000011b00780c */ /* 0x000fe40003f46270 */
[----:B------:R-:W-:Y:S01]  /*0d70*/  ISETP.GT.U32.AND P6, PT, R3, 0x7ffffffe, PT ;  /* 0x7ffffffe0300780c */ /* 0x000fe20003fc4070 */
[----:B------:R-:W-:Y:S02]  /*0d80*/  @P4 IMAD.MOV.U32 R26, RZ, RZ, 0x437f0000 ;  /* 0x437f0000ff1a4424 */ /* 0x000fe400078e00ff */
[----:B------:R-:W1:Y:S01]  /*0d90*/  @P0 LDC.64 R4, c[0x0][0x398] ;  /* 0x0000e600ff040b82 */ /* 0x000e620000000a00 */
[----:B------:R-:W-:-:S05]  /*0da0*/  @P0 IMAD.MOV.U32 R6, RZ, RZ, 0x437f0000 ;  /* 0x437f0000ff060424 */ /* 0x000fca00078e00ff */
[----:B------:R-:W-:Y:S02]  /*0db0*/  @P5 MOV R20, 0x437f0000 ;  /* 0x437f000000145802 */ /* 0x000fe40000000f00 */
[----:B------:R-:W2:Y:S08]  /*0dc0*/  @!P0 LDC.64 R22, c[0x0][0x398] ;  /* 0x0000e600ff168b82 */ /* 0x000eb00000000a00 */
[----:B------:R-:W3:Y:S01]  /*0dd0*/  @P5 LDC.64 R12, c[0x0][0x398] ;  /* 0x0000e600ff0c5b82 */ /* 0x000ee20000000a00 */
[----:B0-----:R-:W-:-:S07]  /*0de0*/  @P3 IMAD.WIDE.U32 R8, R15, 0x4, R8 ;  /* 0x000000040f083825 */ /* 0x001fce00078e0008 */
[----:B------:R-:W0:Y:S01]  /*0df0*/  @!P5 LDC.64 R18, c[0x0][0x398] ;  /* 0x0000e600ff12db82 */ /* 0x000e220000000a00 */
[----:B-1----:R-:W-:-:S07]  /*0e00*/  @P0 IMAD.WIDE.U32 R4, R11, 0x4, R4 ;  /* 0x000000040b040825 */ /* 0x002fce00078e0004 */
[----:B------:R-:W1:Y:S01]  /*0e10*/  @P4 LDC.64 R28, c[0x0][0x398] ;  /* 0x0000e600ff1c4b82 */ /* 0x000e620000000a00 */
[----:B--2---:R-:W-:Y:S04]  /*0e20*/  @!P0 STG.E desc[UR4][R22.64], RZ ;  /* 0x000000ff16008986 */ /* 0x004fe8000c101904 */
[----:B------:R2:W-:Y:S01]  /*0e30*/  @P0 STG.E desc[UR4][R4.64], R6 ;  /* 0x0000000604000986 */ /* 0x0005e2000c101904 */
[C---:B------:R-:W-:Y:S02]  /*0e40*/  ISETP.GT.U32.AND P0, PT, R2.reuse, 0x7ffffffe, PT ;  /* 0x7ffffffe0200780c */ /* 0x040fe40003f04070 */
[----:B------:R-:W4:Y:S01]  /*0e50*/  @!P3 LDC.64 R24, c[0x0][0x398] ;  /* 0x0000e600ff18bb82 */ /* 0x000f220000000a00 */
[----:B---3--:R-:W-:-:S05]  /*0e60*/  @P5 IMAD.WIDE.U32 R12, R2, 0x4, R12 ;  /* 0x00000004020c5825 */ /* 0x008fca00078e000c */
[----:B------:R-:W-:Y:S02]  /*0e70*/  @P5 STG.E desc[UR4][R12.64], R20 ;  /* 0x000000140c005986 */ /* 0x000fe4000c101904 */
[----:B------:R-:W3:Y:S01]  /*0e80*/  @!P1 LDC.64 R16, c[0x0][0x398] ;  /* 0x0000e600ff109b82 */ /* 0x000ee20000000a00 */
[----:B--2---:R-:W-:Y:S01]  /*0e90*/  @P3 MOV R6, 0x437f0000 ;  /* 0x437f000000063802 */ /* 0x004fe20000000f00 */
[----:B0-----:R0:W-:Y:S01]  /*0ea0*/  @!P5 STG.E desc[UR4][R18.64], RZ ;  /* 0x000000ff1200d986 */ /* 0x0011e2000c101904 */
[----:B------:R-:W-:-:S03]  /*0eb0*/  ISETP.GE.AND P5, PT, R21, 0x1, PT ;  /* 0x000000011500780c */ /* 0x000fc60003fa6270 */
[----:B------:R2:W-:Y:S02]  /*0ec0*/  @P3 STG.E desc[UR4][R8.64], R6 ;  /* 0x0000000608003986 */ /* 0x0005e4000c101904 */
[----:B------:R-:W5:Y:S01]  /*0ed0*/  @P2 LDC.64 R4, c[0x0][0x398] ;  /* 0x0000e600ff042b82 */ /* 0x000f620000000a00 */
[----:B-1----:R-:W-:Y:S01]  /*0ee0*/  @P4 IMAD.WIDE.U32 R28, R3, 0x4, R28 ;  /* 0x00000004031c4825 */ /* 0x002fe200078e001c */
[----:B0-----:R-:W-:-:S03]  /*0ef0*/  @!P1 IADD3 R19, PT, PT, R0, -0x1, RZ ;  /* 0xffffffff00139810 */ /* 0x001fc60007ffe0ff */
[----:B------:R-:W-:-:S03]  /*0f00*/  @P2 IMAD.MOV.U32 R20, RZ, RZ, 0x437f0000 ;  /* 0x437f0000ff142424 */ /* 0x000fc600078e00ff */
[----:B------:R-:W0:Y:S01]  /*0f10*/  @!P4 LDC.64 R10, c[0x0][0x398] ;  /* 0x0000e600ff0acb82 */ /* 0x000e220000000a00 */
[----:B----4-:R1:W-:Y:S01]  /*0f20*/  @!P3 STG.E desc[UR4][R24.64], RZ ;  /* 0x000000ff1800b986 */ /* 0x0103e2000c101904 */
[----:B------:R-:W-:Y:S02]  /*0f30*/  ISETP.GE.AND P3, PT, R0, 0x1, PT ;  /* 0x000000010000780c */ /* 0x000fe40003f66270 */
[----:B--2---:R-:W-:Y:S01]  /*0f40*/  @!P1 MOV R6, 0x437f0000 ;  /* 0x437f000000069802 */ /* 0x004fe20000000f00 */
[----:B------:R5:W-:Y:S03]  /*0f50*/  @P4 STG.E desc[UR4][R28.64], R26 ;  /* 0x0000001a1c004986 */ /* 0x000be6000c101904 */
[----:B------:R-:W2:Y:S01]  /*0f60*/  @!P2 LDC.64 R22, c[0x0][0x398] ;  /* 0x0000e600ff16ab82 */ /* 0x000ea20000000a00 */
[----:B---3--:R-:W-:Y:S01]  /*0f70*/  @!P1 IMAD.WIDE.U32 R16, R19, 0x4, R16 ;  /* 0x0000000413109825 */ /* 0x008fe200078e0010 */
[----:B-1----:R-:W-:-:S03]  /*0f80*/  IADD3 R25, PT, PT, R2, 0x2, RZ ;  /* 0x0000000202197810 */ /* 0x002fc60007ffe0ff */
[----:B------:R-:W-:-:S03]  /*0f90*/  @!P0 VIADD R24, R2, 0x1 ;  /* 0x0000000102188836 */ /* 0x000fc60000000000 */
[----:B------:R-:W1:Y:S01]  /*0fa0*/  @!P0 LDC.64 R12, c[0x0][0x398] ;  /* 0x0000e600ff0c8b82 */ /* 0x000e620000000a00 */
[----:B-----5:R-:W-:-:S07]  /*0fb0*/  @P2 IMAD.WIDE.U32 R28, R27, 0x4, R4 ;  /* 0x000000041b1c2825 */ /* 0x020fce00078e0004 */
[----:B------:R-:W3:Y:S01]  /*0fc0*/  @P1 LDC.64 R14, c[0x0][0x398] ;  /* 0x0000e600ff0e1b82 */ /* 0x000ee20000000a00 */
[----:B0-----:R-:W-:Y:S01]  /*0fd0*/  @!P4 STG.E desc[UR4][R10.64], RZ ;  /* 0x000000ff0a00c986 */ /* 0x001fe2000c101904 */
[----:B------:R-:W-:-:S03]  /*0fe0*/  ISETP.GT.U32.AND P4, PT, R27, 0x7ffffffe, PT ;  /* 0x7ffffffe1b00780c */ /* 0x000fc60003f84070 */
[----:B------:R0:W-:Y:S03]  /*0ff0*/  @P2 STG.E desc[UR4][R28.64], R20 ;  /* 0x000000141c002986 */ /* 0x0001e6000c101904 */
[----:B------:R-:W4:Y:S01]  /*1000*/  @P5 LDC.64 R8, c[0x0][0x398] ;  /* 0x0000e600ff085b82 */ /* 0x000f220000000a00 */
[----:B--2---:R1:W-:Y:S01]  /*1010*/  @!P2 STG.E desc[UR4][R22.64], RZ ;  /* 0x000000ff1600a986 */ /* 0x0043e2000c101904 */
[----:B------:R-:W-:-:S03]  /*1020*/  ISETP.GE.AND P2, PT, R7, 0x1, PT ;  /* 0x000000010700780c */ /* 0x000fc60003f46270 */
[----:B------:R2:W-:Y:S02]  /*1030*/  @!P1 STG.E desc[UR4][R16.64], R6 ;  /* 0x0000000610009986 */ /* 0x0005e4000c101904 */
[----:B------:R-:W-:Y:S01]  /*1040*/  @!P4 IADD3 R26, PT, PT, R27, 0x1, RZ ;  /* 0x000000011b1ac810 */ /* 0x000fe20007ffe0ff */
[----:B------:R-:W5:Y:S01]  /*1050*/  @P0 LDC.64 R18, c[0x0][0x398] ;  /* 0x0000e600ff120b82 */ /* 0x000f620000000a00 */
[----:B0-----:R-:W-:Y:S02]  /*1060*/  @!P6 VIADD R29, R3, 0x1 ;  /* 0x00000001031de836 */ /* 0x001fe40000000000 */
[----:B-1----:R-:W-:-:S04]  /*1070*/  @!P0 IMAD.WIDE.U32 R22, R24, 0x4, R12 ;  /* 0x0000000418168825 */ /* 0x002fc800078e000c */
[----:B------:R-:W-:Y:S01]  /*1080*/  @!P0 IMAD.MOV.U32 R24, RZ, RZ, 0x437f0000 ;  /* 0x437f0000ff188424 */ /* 0x000fe200078e00ff */
[----:B------:R-:W0:Y:S01]  /*1090*/  @!P6 LDC.64 R4, c[0x0][0x398] ;  /* 0x0000e600ff04eb82 */ /* 0x000e220000000a00 */
[----:B---3--:R-:W-:Y:S01]  /*10a0*/  @P1 STG.E desc[UR4][R14.64], RZ ;  /* 0x000000ff0e001986 */ /* 0x008fe2000c101904 */
[----:B------:R-:W-:Y:S02]  /*10b0*/  ISETP.GE.AND P1, PT, R25, 0x1, PT ;  /* 0x000000011900780c */ /* 0x000fe40003f26270 */
[----:B--2---:R-:W-:Y:S01]  /*10c0*/  @P5 MOV R6, 0x437f0000 ;  /* 0x437f000000065802 */ /* 0x004fe20000000f00 */
[----:B------:R1:W-:Y:S03]  /*10d0*/  @!P0 STG.E desc[UR4][R22.64], R24 ;  /* 0x0000001816008986 */ /* 0x0003e6000c101904 */
[----:B------:R-:W2:Y:S01]  /*10e0*/  @!P5 LDC.64 R10, c[0x0][0x398] ;  /* 0x0000e600ff0adb82 */ /* 0x000ea20000000a00 */
[----:B----4-:R-:W-:-:S07]  /*10f0*/  @P5 IMAD.WIDE.U32 R20, R21, 0x4, R8 ;  /* 0x0000000415145825 */ /* 0x010fce00078e0008 */
[----:B------:R-:W3:Y:S01]  /*1100*/  @!P4 LDC.64 R16, c[0x0][0x398] ;  /* 0x0000e600ff10cb82 */ /* 0x000ee20000000a00 */
[----:B-----5:R0:W-:Y:S01]  /*1110*/  @P0 STG.E desc[UR4][R18.64], RZ ;  /* 0x000000ff12000986 */ /* 0x0201e2000c101904 */
[----:B-1----:R-:W-:-:S03]  /*1120*/  @P2 IMAD.MOV.U32 R24, RZ, RZ, 0x437f0000 ;  /* 0x437f0000ff182424 */ /* 0x002fc600078e00ff */
[----:B------:R1:W-:Y:S03]  /*1130*/  @P5 STG.E desc[UR4][R20.64], R6 ;  /* 0x0000000614005986 */ /* 0x0003e6000c101904 */
[----:B------:R-:W4:Y:S01]  /*1140*/  @P3 LDC.64 R8, c[0x0][0x398] ;  /* 0x0000e600ff083b82 */ /* 0x000f220000000a00 */
[----:B0-----:R-:W-:Y:S01]  /*1150*/  @!P6 IMAD.WIDE.U32 R18, R29, 0x4, R4 ;  /* 0x000000041d12e825 */ /* 0x001fe200078e0004 */
[----:B------:R-:W-:-:S03]  /*1160*/  IADD3 R4, PT, PT, R7, UR8, RZ ;  /* 0x0000000807047c10 */ /* 0x000fc6000fffe0ff */
[----:B------:R-:W-:-:S03]  /*1170*/  @!P6 IMAD.MOV.U32 R5, RZ, RZ, 0x437f0000 ;  /* 0x437f0000ff05e424 */ /* 0x000fc600078e00ff */
[----:B------:R-:W0:Y:S01]  /*1180*/  @P6 LDC.64 R12, c[0x0][0x398] ;  /* 0x0000e600ff0c6b82 */ /* 0x000e220000000a00 */
[----:B-1----:R-:W-:Y:S01]  /*1190*/  VIADD R21, R27, 0x2 ;  /* 0x000000021b157836 */ /* 0x002fe20000000000 */
[----:B--2---:R3:W-:Y:S01]  /*11a0*/  @!P5 STG.E desc[UR4][R10.64], RZ ;  /* 0x000000ff0a00d986 */ /* 0x0047e2000c101904 */
[----:B------:R-:W-:Y:S01]  /*11b0*/  ISETP.GE.AND P0, PT, R4, 0x1, PT ;  /* 0x000000010400780c */ /* 0x000fe20003f06270 */
[----:B------:R-:W-:Y:S01]  /*11c0*/  @P3 IMAD.MOV.U32 R20, RZ, RZ, 0x437f0000 ;  /* 0x437f0000ff143424 */ /* 0x000fe200078e00ff */
[----:B------:R-:W-:Y:S01]  /*11d0*/  @!P4 MOV R6, 0x437f0000 ;  /* 0x437f00000006c802 */ /* 0x000fe20000000f00 */
[----:B------:R1:W-:Y:S01]  /*11e0*/  @!P6 STG.E desc[UR4][R18.64], R5 ;  /* 0x000000051200e986 */ /* 0x0003e2000c101904 */
[----:B------:R-:W-:Y:S01]  /*11f0*/  ISETP.GE.AND P5, PT, R21, 0x1, PT ;  /* 0x000000011500780c */ /* 0x000fe20003fa6270 */
[----:B------:R-:W2:Y:S01]  /*1200*/  @P4 LDC.64 R28, c[0x0][0x398] ;  /* 0x0000e600ff1c4b82 */ /* 0x000ea20000000a00 */
[----:B---3--:R-:W-:-:S07]  /*1210*/  @!P4 IMAD.WIDE.U32 R10, R26, 0x4, R16 ;  /* 0x000000041a0ac825 */ /* 0x008fce00078e0010 */
[----:B------:R-:W3:Y:S01]  /*1220*/  @P1 LDC.64 R14, c[0x0][0x398] ;  /* 0x0000e600ff0e1b82 */ /* 0x000ee20000000a00 */
[C---:B----4-:R-:W-:Y:S01]  /*1230*/  @P3 IMAD.WIDE.U32 R8, R0.reuse, 0x4, R8 ;  /* 0x0000000400083825 */ /* 0x050fe200078e0008 */
[C---:B-1----:R-:W-:Y:S02]  /*1240*/  IADD3 R5, PT, PT, R0.reuse, 0x1, RZ ;  /* 0x0000000100057810 */ /* 0x042fe40007ffe0ff */
[----:B------:R-:W-:Y:S02]  /*1250*/  @P0 MOV R26, 0x437f0000 ;  /* 0x437f0000001a0802 */ /* 0x000fe40000000f00 */
[----:B------:R-:W-:Y:S02]  /*1260*/  IADD3 R0, PT, PT, R0, 0x2, RZ ;  /* 0x0000000200007810 */ /* 0x000fe40007ffe0ff */
[----:B------:R-:W1:Y:S01]  /*1270*/  @!P3 LDC.64 R22, c[0x0][0x398] ;  /* 0x0000e600ff16bb82 */ /* 0x000e620000000a00 */
[----:B0-----:R-:W-:Y:S04]  /*1280*/  @P6 STG.E desc[UR4][R12.64], RZ ;  /* 0x000000ff0c006986 */ /* 0x001fe8000c101904 */
[----:B------:R0:W-:Y:S03]  /*1290*/  @!P4 STG.E desc[UR4][R10.64], R6 ;  /* 0x000000060a00c986 */ /* 0x0001e6000c101904 */
[----:B------:R-:W4:Y:S01]  /*12a0*/  @!P1 LDC.64 R18, c[0x0][0x398] ;  /* 0x0000e600ff129b82 */ /* 0x000f220000000a00 */
[----:B--2---:R-:W-:Y:S01]  /*12b0*/  @P4 STG.E desc[UR4][R28.64], RZ ;  /* 0x000000ff1c004986 */ /* 0x004fe2000c101904 */
[----:B------:R-:W-:-:S03]  /*12c0*/  ISETP.GE.AND P4, PT, R5, 0x1, PT ;  /* 0x000000010500780c */ /* 0x000fc60003f86270 */
[----:B------:R2:W-:Y:S03]  /*12d0*/  @P3 STG.E desc[UR4][R8.64], R20 ;  /* 0x0000001408003986 */ /* 0x0005e6000c101904 */
[----:B------:R-:W5:Y:S01]  /*12e0*/  @P2 LDC.64 R16, c[0x0][0x398] ;  /* 0x0000e600ff102b82 */ /* 0x000f620000000a00 */
[----:B---3--:R-:W-:Y:S01]  /*12f0*/  @P1 IMAD.WIDE.U32 R14, R25, 0x4, R14 ;  /* 0x00000004190e1825 */ /* 0x008fe200078e000e */
[----:B0-----:R-:W-:-:S03]  /*1300*/  @P1 MOV R6, 0x437f0000 ;  /* 0x437f000000061802 */ /* 0x001fc60000000f00 */
[C---:B------:R-:W-:Y:S02]  /*1310*/  VIADD R25, R2.reuse, 0x3 ;  /* 0x0000000302197836 */ /* 0x040fe40000000000 */
[----:B------:R-:W-:Y:S01]  /*1320*/  VIADD R2, R2, 0x4 ;  /* 0x0000000402027836 */ /* 0x000fe20000000000 */
[----:B------:R-:W0:Y:S01]  /*1330*/  @P0 LDC.64 R10, c[0x0][0x398] ;  /* 0x0000e600ff0a0b82 */ /* 0x000e220000000a00 */
[----:B-1----:R-:W-:Y:S01]  /*1340*/  @!P3 STG.E desc[UR4][R22.64], RZ ;  /* 0x000000ff1600b986 */ /* 0x002fe2000c101904 */
[----:B------:R-:W-:Y:S02]  /*1350*/  ISETP.GE.AND P6, PT, R25, 0x1, PT ;  /* 0x000000011900780c */ /* 0x000fe40003fc6270 */
[----:B------:R-:W-:Y:S01]  /*1360*/  ISETP.GE.AND P3, PT, R2, 0x1, PT ;  /* 0x000000010200780c */ /* 0x000fe20003f66270 */
[----:B------:R1:W-:Y:S03]  /*1370*/  @P1 STG.E desc[UR4][R14.64], R6 ;  /* 0x000000060e001986 */ /* 0x0003e6000c101904 */
[----:B--2---:R-:W2:Y:S01]  /*1380*/  @P5 LDC.64 R8, c[0x0][0x398] ;  /* 0x0000e600ff085b82 */ /* 0x004ea20000000a00 */
[----:B----4-:R-:W-:Y:S01]  /*1390*/  @!P1 STG.E desc[UR4][R18.64], RZ ;  /* 0x000000ff12009986 */ /* 0x010fe2000c101904 */
[----:B------:R-:W-:-:S06]  /*13a0*/  ISETP.GT.U32.AND P1, PT, R7, 0x7ffffffe, PT ;  /* 0x7ffffffe0700780c */ /* 0x000fcc0003f24070 */
[----:B------:R-:W3:Y:S01]  /*13b0*/  @!P2 LDC.64 R12, c[0x0][0x398] ;  /* 0x0000e600ff0cab82 */ /* 0x000ee20000000a00 */
[----:B-----5:R-:W-:Y:S01]  /*13c0*/  @P2 IMAD.WIDE.U32 R16, R7, 0x4, R16 ;  /* 0x0000000407102825 */ /* 0x020fe200078e0010 */
[----:B-1----:R-:W-:-:S04]  /*13d0*/  @P5 MOV R6, 0x437f0000 ;  /* 0x437f000000065802 */ /* 0x002fc80000000f00 */
[----:B------:R1:W-:Y:S02]  /*13e0*/  @P2 STG.E desc[UR4][R16.64], R24 ;  /* 0x0000001810002986 */ /* 0x0003e4000c101904 */
[----:B------:R-:W4:Y:S01]  /*13f0*/  @!P0 LDC.64 R28, c[0x0][0x398] ;  /* 0x0000e600ff1c8b82 */ /* 0x000f220000000a00 */
[----:B0-----:R-:W-:-:S04]  /*1400*/  @P0 IMAD.WIDE.U32 R10, R4, 0x4, R10 ;  /* 0x00000004040a0825 */ /* 0x001fc800078e000a */
[C---:B------:R-:W-:Y:S02]  /*1410*/  VIADD R4, R3.reuse, 0x3 ;  /* 0x0000000303047836 */ /* 0x040fe40000000000 */
[----:B------:R-:W-:Y:S01]  /*1420*/  VIADD R3, R3, 0x4 ;  /* 0x0000000403037836 */ /* 0x000fe20000000000 */
[----:B------:R-:W0:Y:S01]  /*1430*/  @!P5 LDC.64 R22, c[0x0][0x398] ;  /* 0x0000e600ff16db82 */ /* 0x000e220000000a00 */
[----:B--2---:R-:W-:-:S07]  /*1440*/  @P5 IMAD.WIDE.U32 R8, R21, 0x4, R8 ;  /* 0x0000000415085825 */ /* 0x004fce00078e0008 */
[----:B------:R-:W2:Y:S01]  /*1450*/  @P4 LDC.64 R14, c[0x0][0x398] ;  /* 0x0000e600ff0e4b82 */ /* 0x000ea20000000a00 */
[----:B---3--:R-:W-:Y:S01]  /*1460*/  @!P2 STG.E desc[UR4][R12.64], RZ ;  /* 0x000000ff0c00a986 */ /* 0x008fe2000c101904 */
[----:B------:R-:W-:-:S03]  /*1470*/  ISETP.GE.AND P2, PT, R4, 0x1, PT ;  /* 0x000000010400780c */ /* 0x000fc60003f46270 */
[----:B------:R3:W-:Y:S03]  /*1480*/  @P0 STG.E desc[UR4][R10.64], R26 ;  /* 0x0000001a0a000986 */ /* 0x0007e6000c101904 */
[----:B------:R-:W5:Y:S01]  /*1490*/  @!P1 LDC.64 R20, c[0x0][0x398] ;  /* 0x0000e600ff149b82 */ /* 0x000f620000000a00 */
[----:B----4-:R-:W-:Y:S04]  /*14a0*/  @!P0 STG.E desc[UR4][R28.64], RZ ;  /* 0x000000ff1c008986 */ /* 0x010fe8000c101904 */
[----:B------:R4:W-:Y:S03]  /*14b0*/  @P5 STG.E desc[UR4][R8.64], R6 ;  /* 0x0000000608005986 */ /* 0x0009e6000c101904 */
[----:B-1----:R-:W1:Y:S01]  /*14c0*/  @P6 LDC.64 R16, c[0x0][0x398] ;  /* 0x0000e600ff106b82 */ /* 0x002e620000000a00 */
[----:B0-----:R2:W-:Y:S01]  /*14d0*/  @!P5 STG.E desc[UR4][R22.64], RZ ;  /* 0x000000ff1600d986 */ /* 0x0015e2000c101904 */
[----:B---3--:R-:W-:-:S02]  /*14e0*/  @!P1 MOV R26, 0x437f0000 ;  /* 0x437f0000001a9802 */ /* 0x008fc40000000f00 */
[----:B------:R-:W-:-:S04]  /*14f0*/  ISETP.GE.AND P5, PT, R3, 0x1, PT ;  /* 0x000000010300780c */ /* 0x000fc80003fa6270 */
[----:B------:R-:W0:Y:S01]  /*1500*/  @!P4 LDC.64 R18, c[0x0][0x398] ;  /* 0x0000e600ff12cb82 */ /* 0x000e220000000a00 */
[C---:B----4-:R-:W-:Y:S01]  /*1510*/  VIADD R6, R27.reuse, 0x3 ;  /* 0x000000031b067836 */ /* 0x050fe20000000000 */
[----:B------:R-:W-:Y:S01]  /*1520*/  IADD3 R27, PT, PT, R27, 0x4, RZ ;  /* 0x000000041b1b7810 */ /* 0x000fe20007ffe0ff */
[----:B--2---:R-:W-:Y:S01]  /*1530*/  @P4 IMAD.WIDE.U32 R22, R5, 0x4, R14 ;  /* 0x0000000405164825 */ /* 0x004fe200078e000e */
[----:B------:R-:W-:Y:S02]  /*1540*/  @!P1 IADD3 R15, PT, PT, R7, 0x1, RZ ;  /* 0x00000001070f9810 */ /* 0x000fe40007ffe0ff */
[----:B------:R-:W-:Y:S02]  /*1550*/  ISETP.GE.AND P0, PT, R6, 0x1, PT ;  /* 0x000000010600780c */ /* 0x000fe40003f06270 */
[----:B------:R-:W2:Y:S01]  /*1560*/  @!P6 LDC.64 R10, c[0x0][0x398] ;  /* 0x0000e600ff0aeb82 */ /* 0x000ea20000000a00 */
[----:B-----5:R-:W-:Y:S01]  /*1570*/  @!P1 IMAD.WIDE.U32 R20, R15, 0x4, R20 ;  /* 0x000000040f149825 */ /* 0x020fe200078e0014 */
[----:B------:R-:W-:-:S02]  /*1580*/  @P4 MOV R5, 0x437f0000 ;  /* 0x437f000000054802 */ /* 0x000fc40000000f00 */
[----:B------:R-:W-:-:S03]  /*1590*/  IADD3 R7, PT, PT, R7, 0x2, RZ ;  /* 0x0000000207077810 */ /* 0x000fc60007ffe0ff */
[----:B------:R-:W-:Y:S01]  /*15a0*/  @P4 STG.E desc[UR4][R22.64], R5 ;  /* 0x0000000516004986 */ /* 0x000fe2000c101904 */
[----:B------:R-:W3:Y:S01]  /*15b0*/  @P1 LDC.64 R12, c[0x0][0x398] ;  /* 0x0000e600ff0c1b82 */ /* 0x000ee20000000a00 */
[----:B-1----:R-:W-:-:S04]  /*15c0*/  @P6 IMAD.WIDE.U32 R16, R25, 0x4, R16 ;  /* 0x0000000419106825 */ /* 0x002fc800078e0010 */
[----:B------:R-:W-:-:S03]  /*15d0*/  @P6 IMAD.MOV.U32 R25, RZ, RZ, 0x437f0000 ;  /* 0x437f0000ff196424 */ /* 0x000fc600078e00ff */
[----:B------:R-:W1:Y:S01]  /*15e0*/  @P2 LDC.64 R8, c[0x0][0x398] ;  /* 0x0000e600ff082b82 */ /* 0x000e620000000a00 */
[----:B0-----:R-:W-:Y:S01]  /*15f0*/  @!P4 STG.E desc[UR4][R18.64], RZ ;  /* 0x000000ff1200c986 */ /* 0x001fe2000c101904 */
[----:B------:R-:W-:-:S03]  /*1600*/  ISETP.GE.AND P4, PT, R0, 0x1, PT ;  /* 0x000000010000780c */ /* 0x000fc60003f86270 */
[----:B------:R0:W-:Y:S03]  /*1610*/  @P6 STG.E desc[UR4][R16.64], R25 ;  /* 0x0000001910006986 */ /* 0x0001e6000c101904 */
[----:B------:R-:W4:Y:S01]  /*1620*/  @P0 LDC.64 R14, c[0x0][0x398] ;  /* 0x0000e600ff0e0b82 */ /* 0x000f220000000a00 */
[----:B--2---:R2:W-:Y:S01]  /*1630*/  @!P6 STG.E desc[UR4][R10.64], RZ ;  /* 0x000000ff0a00e986 */ /* 0x0045e2000c101904 */
[----:B------:R-:W-:-:S03]  /*1640*/  ISETP.GE.AND P6, PT, R27, 0x1, PT ;  /* 0x000000011b00780c */ /* 0x000fc60003fc6270 */
[----:B------:R-:W-:Y:S03]  /*1650*/  @!P1 STG.E desc[UR4][R20.64], R26 ;  /* 0x0000001a14009986 */ /* 0x000fe6000c101904 */
[----:B------:R-:W5:Y:S01]  /*1660*/  @!P2 LDC.64 R28, c[0x0][0x398] ;  /* 0x0000e600ff1cab82 */ /* 0x000f620000000a00 */
[----:B---3--:R-:W-:Y:S01]  /*1670*/  @P1 STG.E desc[UR4][R12.64], RZ ;  /* 0x000000ff0c001986 */ /* 0x008fe2000c101904 */
[----:B------:R-:W-:Y:S02]  /*1680*/  ISETP.GE.AND P1, PT, R7, 0x1, PT ;  /* 0x000000010700780c */ /* 0x000fe40003f26270 */
[----:B0-----:R-:W-:Y:S01]  /*1690*/  @P2 MOV R17, 0x437f0000 ;  /* 0x437f000000112802 */ /* 0x001fe20000000f00 */
[----:B-1----:R-:W-:-:S03]  /*16a0*/  @P2 IMAD.WIDE.U32 R24, R4, 0x4, R8 ;  /* 0x0000000404182825 */ /* 0x002fc600078e0008 */
[----:B--2---:R-:W0:Y:S02]  /*16b0*/  @!P0 LDC.64 R10, c[0x0][0x398] ;  /* 0x0000e600ff0a8b82 */ /* 0x004e240000000a00 */
[----:B------:R1:W-:Y:S01]  /*16c0*/  @P2 STG.E desc[UR4][R24.64], R17 ;  /* 0x0000001118002986 */ /* 0x0003e2000c101904 */
[----:B----4-:R-:W-:-:S05]  /*16d0*/  @P0 IMAD.WIDE.U32 R22, R6, 0x4, R14 ;  /* 0x0000000406160825 */ /* 0x010fca00078e000e */
[----:B------:R-:W2:Y:S01]  /*16e0*/  @P4 LDC.64 R4, c[0x0][0x398] ;  /* 0x0000e600ff044b82 */ /* 0x000ea20000000a00 */
[----:B------:R-:W-:Y:S01]  /*16f0*/  @P0 IMAD.MOV.U32 R6, RZ, RZ, 0x437f0000 ;  /* 0x437f0000ff060424 */ /* 0x000fe200078e00ff */
[----:B-----5:R-:W-:Y:S06]  /*1700*/  @!P2 STG.E desc[UR4][R28.64], RZ ;  /* 0x000000ff1c00a986 */ /* 0x020fec000c101904 */
[----:B------:R-:W3:Y:S01]  /*1710*/  @P3 LDC.64 R8, c[0x0][0x398] ;  /* 0x0000e600ff083b82 */ /* 0x000ee20000000a00 */
[----:B------:R4:W-:Y:S07]  /*1720*/  @P0 STG.E desc[UR4][R22.64], R6 ;  /* 0x0000000616000986 */ /* 0x0009ee000c101904 */
[----:B-1----:R-:W1:Y:S01]  /*1730*/  @P1 LDC.64 R16, c[0x0][0x398] ;  /* 0x0000e600ff101b82 */ /* 0x002e620000000a00 */
[----:B0-----:R0:W-:Y:S07]  /*1740*/  @!P0 STG.E desc[UR4][R10.64], RZ ;  /* 0x000000ff0a008986 */ /* 0x0011ee000c101904 */
[----:B------:R-:W5:Y:S01]  /*1750*/  @P5 LDC.64 R18, c[0x0][0x398] ;  /* 0x0000e600ff125b82 */ /* 0x000f620000000a00 */
[----:B--2---:R-:W-:Y:S01]  /*1760*/  @P4 IMAD.WIDE.U32 R4, R0, 0x4, R4 ;  /* 0x0000000400044825 */ /* 0x004fe200078e0004 */
[----:B------:R-:W-:-:S05]  /*1770*/  @P4 MOV R0, 0x437f0000 ;  /* 0x437f000000004802 */ /* 0x000fca0000000f00 */
[----:B------:R0:W-:Y:S01]  /*1780*/  @P4 STG.E desc[UR4][R4.64], R0 ;  /* 0x0000000004004986 */ /* 0x0001e2000c101904 */
[----:B------:R-:W2:Y:S01]  /*1790*/  @!P4 LDC.64 R12, c[0x0][0x398] ;  /* 0x0000e600ff0ccb82 */ /* 0x000ea20000000a00 */
[----:B---3--:R-:W-:Y:S01]  /*17a0*/  @P3 IMAD.WIDE.U32 R8, R2, 0x4, R8 ;  /* 0x0000000402083825 */ /* 0x008fe200078e0008 */
[----:B------:R-:W-:-:S06]  /*17b0*/  @P3 MOV R2, 0x437f0000 ;  /* 0x437f000000023802 */ /* 0x000fcc0000000f00 */
[----:B------:R-:W3:Y:S01]  /*17c0*/  @P6 LDC.64 R20, c[0x0][0x398] ;  /* 0x0000e600ff146b82 */ /* 0x000ee20000000a00 */
[----:B-1----:R-:W-:-:S04]  /*17d0*/  @P1 IMAD.WIDE.U32 R16, R7, 0x4, R16 ;  /* 0x0000000407101825 */ /* 0x002fc800078e0010 */
[----:B------:R-:W-:-:S03]  /*17e0*/  @P1 IMAD.MOV.U32 R7, RZ, RZ, 0x437f0000 ;  /* 0x437f0000ff071424 */ /* 0x000fc600078e00ff */
[----:B------:R-:W1:Y:S01]  /*17f0*/  @!P3 LDC.64 R14, c[0x0][0x398] ;  /* 0x0000e600ff0ebb82 */ /* 0x000e620000000a00 */
[----:B-----5:R-:W-:Y:S01]  /*1800*/  @P5 IMAD.WIDE.U32 R18, R3, 0x4, R18 ;  /* 0x0000000403125825 */ /* 0x020fe200078e0012 */
[----:B------:R-:W-:-:S06]  /*1810*/  @P5 MOV R3, 0x437f0000 ;  /* 0x437f000000035802 */ /* 0x000fcc0000000f00 */
[----:B----4-:R-:W4:Y:S01]  /*1820*/  @!P1 LDC.64 R22, c[0x0][0x398] ;  /* 0x0000e600ff169b82 */ /* 0x010f220000000a00 */
[----:B--2---:R0:W-:Y:S04]  /*1830*/  @!P4 STG.E desc[UR4][R12.64], RZ ;  /* 0x000000ff0c00c986 */ /* 0x0041e8000c101904 */
[----:B------:R0:W-:Y:S03]  /*1840*/  @P3 STG.E desc[UR4][R8.64], R2 ;  /* 0x0000000208003986 */ /* 0x0001e6000c101904 */
[----:B------:R-:W2:Y:S01]  /*1850*/  @!P5 LDC.64 R24, c[0x0][0x398] ;  /* 0x0000e600ff18db82 */ /* 0x000ea20000000a00 */
[----:B---3--:R-:W-:Y:S01]  /*1860*/  @P6 IMAD.WIDE.U32 R20, R27, 0x4, R20 ;  /* 0x000000041b146825 */ /* 0x008fe200078e0014 */
[----:B------:R-:W-:Y:S01]  /*1870*/  @P6 MOV R27, 0x437f0000 ;  /* 0x437f0000001b6802 */ /* 0x000fe20000000f00 */
[----:B-1----:R0:W-:Y:S04]  /*1880*/  @!P3 STG.E desc[UR4][R14.64], RZ ;  /* 0x000000ff0e00b986 */ /* 0x0021e8000c101904 */
[----:B------:R0:W-:Y:S04]  /*1890*/  @P1 STG.E desc[UR4][R16.64], R7 ;  /* 0x0000000710001986 */ /* 0x0001e8000c101904 */
[----:B----4-:R0:W-:Y:S04]  /*18a0*/  @!P1 STG.E desc[UR4][R22.64], RZ ;  /* 0x000000ff16009986 */ /* 0x0101e8000c101904 */
[----:B------:R0:W-:Y:S04]  /*18b0*/  @P5 STG.E desc[UR4][R18.64], R3 ;  /* 0x0000000312005986 */ /* 0x0001e8000c101904 */
[----:B--2---:R0:W-:Y:S04]  /*18c0*/  @!P5 STG.E desc[UR4][R24.64], RZ ;  /* 0x000000ff1800d986 */ /* 0x0041e8000c101904 */
[----:B------:R0:W-:Y:S01]  /*18d0*/  @P6 STG.E desc[UR4][R20.64], R27 ;  /* 0x0000001b14006986 */ /* 0x0001e2000c101904 */
[----:B------:R-:W-:Y:S05]  /*18e0*/  @P6 EXIT ;  /* 0x000000000000694d */ /* 0x000fea0003800000 */
[----:B0-----:R-:W0:Y:S02]  /*18f0*/  LDC.64 R2, c[0x0][0x398] ;  /* 0x0000e600ff027b82 */ /* 0x001e240000000a00 */
[----:B0-----:R-:W-:Y:S01]  /*1900*/  STG.E desc[UR4][R2.64], RZ ;  /* 0x000000ff02007986 */ /* 0x001fe2000c101904 */
[----:B------:R-:W-:Y:S05]  /*1910*/  EXIT ;  /* 0x000000000000794d */ /* 0x000fea0003800000 */
.L_x_1:
[----:B------:R-:W-:-:S00]  /*1920*/  BRA `(.L_x_1) ;  /* 0xfffffffc00fc7947 */ /* 0x000fc0000383ffff */
[----:B------:R-:W-:-:S00]  /*1930*/  NOP ;  /* 0x0000000000007918 */ /* 0x000fc00000000000 */
        /* <DEDUP_REMOVED lines=12> */
.L_x_104:


//--------------------- .text._Z8clean_upPfS_S_S_ii --------------------------
	.section	.text._Z8clean_upPfS_S_S_ii,"ax",@progbits
	.align	128
        .global         _Z8clean_upPfS_S_S_ii
        .type           _Z8clean_upPfS_S_S_ii,@function
        .size           _Z8clean_upPfS_S_S_ii,(.L_x_105 - _Z8clean_upPfS_S_S_ii)
        .other          _Z8clean_upPfS_S_S_ii,@"STO_CUDA_ENTRY STV_DEFAULT"
_Z8clean_upPfS_S_S_ii:
.text._Z8clean_upPfS_S_S_ii:
[----:B------:R-:W-:Y:S01]  /*0000*/  LDC R1, c[0x0][0x37c] ;  /* 0x0000df00ff017b82 */ /* 0x000fe20000000800 */
[----:B------:R-:W0:Y:S07]  /*0010*/  S2R R3, SR_TID.Y ;  /* 0x0000000000037919 */ /* 0x000e2e0000002200 */
[----:B------:R-:W0:Y:S01]  /*0020*/  S2UR UR4, SR_CTAID.Y ;  /* 0x00000000000479c3 */ /* 0x000e220000002600 */
[----:B------:R-:W1:Y:S01]  /*0030*/  LDCU.64 UR6, c[0x0][0x358] ;  /* 0x00006b00ff0677ac */ /* 0x000e620008000a00 */
[----:B------:R-:W2:Y:S06]  /*0040*/  S2R R5, SR_TID.X ;  /* 0x0000000000057919 */ /* 0x000eac0000002100 */
[----:B------:R-:W0:Y:S08]  /*0050*/  LDC R2, c[0x0][0x364] ;  /* 0x0000d900ff027b82 */ /* 0x000e300000000800 */
[----:B------:R-:W2:Y:S08]  /*0060*/  S2UR UR5, SR_CTAID.X ;  /* 0x00000000000579c3 */ /* 0x000eb00000002500 */
[----:B------:R-:W2:Y:S08]  /*0070*/  LDC R4, c[0x0][0x360] ;  /* 0x0000d800ff047b82 */ /* 0x000eb00000000800 */
[----:B------:R-:W3:Y:S01]  /*0080*/  LDC R0, c[0x0][0x3a0] ;  /* 0x0000e800ff007b82 */ /* 0x000ee20000000800 */
[----:B0-----:R-:W-:-:S07]  /*0090*/  IMAD R3, R2, UR4, R3 ;  /* 0x0000000402037c24 */ /* 0x001fce000f8e0203 */
[----:B------:R-:W0:Y:S08]  /*00a0*/  LDC.64 R14, c[0x0][0x380] ;  /* 0x0000e000ff0e7b82 */ /* 0x000e300000000a00 */
[----:B------:R-:W4:Y:S01]  /*00b0*/  LDC.64 R10, c[0x0][0x388] ;  /* 0x0000e200ff0a7b82 */ /* 0x000f220000000a00 */
[----:B--2---:R-:W-:Y:S02]  /*00c0*/  IMAD R5, R4, UR5, R5 ;  /* 0x0000000504057c24 */ /* 0x004fe4000f8e0205 */
[----:B---3--:R-:W-:-:S04]  /*00d0*/  IMAD R2, R3, R0, RZ ;  /* 0x0000000003027224 */ /* 0x008fc800078e02ff */
[----:B------:R-:W-:-:S04]  /*00e0*/  IMAD.IADD R4, R5, 0x1, R2 ;  /* 0x0000000105047824 */ /* 0x000fc800078e0202 */
[----:B0-----:R-:W-:-:S06]  /*00f0*/  IMAD.WIDE R8, R4, 0x4, R14 ;  /* 0x0000000404087825 */ /* 0x001fcc00078e020e */
[----:B-1----:R-:W2:Y:S01]  /*0100*/  LDG.E R8, desc[UR6][R8.64] ;  /* 0x0000000608087981 */ /* 0x002ea2000c1e1900 */
[----:B----4-:R-:W-:-:S06]  /*0110*/  IMAD.WIDE R10, R4, 0x4, R10 ;  /* 0x00000004040a7825 */ /* 0x010fcc00078e020a */
[----:B------:R-:W3:Y:S01]  /*0120*/  LDG.E R10, desc[UR6][R10.64] ;  /* 0x000000060a0a7981 */ /* 0x000ee2000c1e1900 */
[----:B------:R-:W-:Y:S01]  /*0130*/  BSSY.RECONVERGENT B0, `(.L_x_2) ;  /* 0x00000e8000007945 */ /* 0x000fe20003800200 */
[----:B------:R-:W-:Y:S01]  /*0140*/  PLOP3.LUT P0, PT, PT, PT, PT, 0x8, 0x80 ;  /* 0x000000000080781c */ /* 0x000fe20003f0e170 */
[----:B------:R-:W-:Y:S01]  /*0150*/  IMAD.MOV.U32 R7, RZ, RZ, R4 ;  /* 0x000000ffff077224 */ /* 0x000fe200078e0004 */
[----:B------:R-:W-:Y:S02]  /*0160*/  PLOP3.LUT P2, PT, PT, PT, PT, 0x8, 0x80 ;  /* 0x000000000080781c */ /* 0x000fe40003f4e170 */
[----:B--2---:R-:W-:Y:S02]  /*0170*/  FSETP.NEU.AND P3, PT, R8, 255, PT ;  /* 0x437f00000800780b */ /* 0x004fe40003f6d000 */
[----:B---3--:R-:W-:-:S11]  /*0180*/  FSETP.NEU.AND P1, PT, R10, 255, PT ;  /* 0x437f00000a00780b */ /* 0x008fd60003f2d000 */
[----:B------:R-:W-:Y:S05]  /*0190*/  @P3 BRA `(.L_x_3) ;  /* 0x0000000c00843947 */ /* 0x000fea0003800000 */
[----:B------:R-:W-:-:S05]  /*01a0*/  IADD3 R9, PT, PT, R3, -0x2, RZ ;  /* 0xfffffffe03097810 */ /* 0x000fca0007ffe0ff */
[----:B------:R-:W-:-:S04]  /*01b0*/  IMAD R9, R9, R0, R5 ;  /* 0x0000000009097224 */ /* 0x000fc800078e0205 */
[----:B------:R-:W-:-:S05]  /*01c0*/  VIADD R23, R9, 0xfffffffe ;  /* 0xfffffffe09177836 */ /* 0x000fca0000000000 */
[----:B------:R-:W-:-:S13]  /*01d0*/  ISETP.GT.AND P3, PT, R23, -0x1, PT ;  /* 0xffffffff1700780c */ /* 0x000fda0003f64270 */
[----:B------:R-:W0:Y:S01]  /*01e0*/  @!P3 LDC.64 R12, c[0x0][0x380] ;  /* 0x0000e000ff0cbb82 */ /* 0x000e220000000a00 */
[----:B------:R-:W-:-:S05]  /*01f0*/  IMAD.IADD R6, R23, 0x1, R0 ;  /* 0x0000000117067824 */ /* 0x000fca00078e0200 */
[----:B------:R-:W-:Y:S01]  /*0200*/  ISETP.GE.AND P2, PT, R6, RZ, PT ;  /* 0x000000ff0600720c */ /* 0x000fe20003f46270 */
[----:B0-----:R0:W2:-:S12]  /*0210*/  @!P3 LDG.E R17, desc[UR6][R12.64] ;  /* 0x000000060c11b981 */ /* 0x001098000c1e1900 */
[----:B------:R-:W-:Y:S01]  /*0220*/  @P2 IMAD.WIDE.U32 R24, R6, 0x4, R14 ;  /* 0x0000000406182825 */ /* 0x000fe200078e000e */
[----:B------:R-:W-:-:S04]  /*0230*/  IADD3 R11, PT, PT, R7, -0x2, RZ ;  /* 0xfffffffe070b7810 */ /* 0x000fc80007ffe0ff */
[----:B------:R-:W-:Y:S01]  /*0240*/  ISETP.GE.AND P4, PT, R11, RZ, PT ;  /* 0x000000ff0b00720c */ /* 0x000fe20003f86270 */
[----:B------:R-:W3:-:S12]  /*0250*/  @P2 LDG.E R24, desc[UR6][R24.64] ;  /* 0x0000000618182981 */ /* 0x000ed8000c1e1900 */
[----:B------:R-:W-:-:S04]  /*0260*/  @P4 IMAD.WIDE.U32 R18, R11, 0x4, R14 ;  /* 0x000000040b124825 */ /* 0x000fc800078e000e */
[----:B------:R-:W-:Y:S01]  /*0270*/  IMAD.IADD R11, R11, 0x1, R0 ;  /* 0x000000010b0b7824 */ /* 0x000fe200078e0200 */
[----:B------:R1:W4:Y:S04]  /*0280*/  @P4 LDG.E R27, desc[UR6][R18.64] ;  /* 0x00000006121b4981 */ /* 0x000328000c1e1900 */
[----:B------:R-:W-:-:S13]  /*0290*/  ISETP.GE.AND P6, PT, R11, RZ, PT ;  /* 0x000000ff0b00720c */ /* 0x000fda0003fc6270 */
[----:B0-----:R-:W-:-:S05]  /*02a0*/  @P6 IMAD.WIDE.U32 R12, R11, 0x4, R14 ;  /* 0x000000040b0c6825 */ /* 0x001fca00078e000e */
[----:B------:R0:W5:Y:S01]  /*02b0*/  @P6 LDG.E R26, desc[UR6][R12.64] ;  /* 0x000000060c1a6981 */ /* 0x000162000c1e1900 */
[----:B------:R-:W-:-:S05]  /*02c0*/  IMAD.IADD R8, R11, 0x1, R0 ;  /* 0x000000010b087824 */ /* 0x000fca00078e0200 */
[----:B------:R-:W-:Y:S01]  /*02d0*/  ISETP.GE.AND P5, PT, R8, RZ, PT ;  /* 0x000000ff0800720c */ /* 0x000fe20003fa6270 */
[----:B------:R-:W-:Y:S01]  /*02e0*/  @P3 IMAD.WIDE.U32 R22, R23, 0x4, R14 ;  /* 0x0000000417163825 */ /* 0x000fe200078e000e */
[----:B------:R-:W-:-:S11]  /*02f0*/  IADD3 R29, PT, PT, R9, -0x1, RZ ;  /* 0xffffffff091d7810 */ /* 0x000fd60007ffe0ff */
[----:B------:R-:W-:-:S05]  /*0300*/  @P5 IMAD.WIDE.U32 R20, R8, 0x4, R14 ;  /* 0x0000000408145825 */ /* 0x000fca00078e000e */
[----:B------:R-:W5:Y:S01]  /*0310*/  @P5 LDG.E R16, desc[UR6][R20.64] ;  /* 0x0000000614105981 */ /* 0x000f62000c1e1900 */
[----:B-1----:R-:W1:Y:S01]  /*0320*/  @!P2 LDC.64 R18, c[0x0][0x380] ;  /* 0x0000e000ff12ab82 */ /* 0x002e620000000a00 */
[----:B------:R-:W-:-:S07]  /*0330*/  VIADD R25, R6, 0x1 ;  /* 0x0000000106197836 */ /* 0x000fce0000000000 */
[----:B0-----:R-:W0:Y:S01]  /*0340*/  @!P4 LDC.64 R12, c[0x0][0x380] ;  /* 0x0000e000ff0ccb82 */ /* 0x001e220000000a00 */
[----:B------:R0:W2:Y:S01]  /*0350*/  @P3 LDG.E R17, desc[UR6][R22.64] ;  /* 0x0000000616113981 */ /* 0x0000a2000c1e1900 */
[----:B------:R-:W-:-:S03]  /*0360*/  ISETP.GE.AND P3, PT, R29, RZ, PT ;  /* 0x000000ff1d00720c */ /* 0x000fc60003f66270 */
[----:B-1----:R1:W3:Y:S10]  /*0370*/  @!P2 LDG.E R24, desc[UR6][R18.64] ;  /* 0x000000061218a981 */ /* 0x0022f4000c1e1900 */
[----:B------:R-:W-:-:S06]  /*0380*/  @P3 IMAD.WIDE.U32 R28, R29, 0x4, R14 ;  /* 0x000000041d1c3825 */ /* 0x000fcc00078e000e */
[----:B------:R-:W5:Y:S01]  /*0390*/  @P3 LDG.E R28, desc[UR6][R28.64] ;  /* 0x000000061c1c3981 */ /* 0x000f62000c1e1900 */
[C---:B------:R-:W-:Y:S01]  /*03a0*/  ISETP.GE.AND P2, PT, R25.reuse, RZ, PT ;  /* 0x000000ff1900720c */ /* 0x040fe20003f46270 */
[----:B0-----:R-:W0:Y:S02]  /*03b0*/  @!P6 LDC.64 R22, c[0x0][0x380] ;  /* 0x0000e000ff16eb82 */ /* 0x001e240000000a00 */
[----:B------:R4:W5:Y:S10]  /*03c0*/  @!P4 LDG.E R27, desc[UR6][R12.64] ;  /* 0x000000060c1bc981 */ /* 0x000974000c1e1900 */
[----:B-1----:R-:W-:-:S04]  /*03d0*/  @P2 IMAD.WIDE.U32 R18, R25, 0x4, R14 ;  /* 0x0000000419122825 */ /* 0x002fc800078e000e */
[----:B------:R-:W-:Y:S01]  /*03e0*/  VIADD R25, R7, 0xffffffff ;  /* 0xffffffff07197836 */ /* 0x000fe20000000000 */
[----:B------:R1:W5:Y:S04]  /*03f0*/  @P2 LDG.E R21, desc[UR6][R18.64] ;  /* 0x0000000612152981 */ /* 0x000368000c1e1900 */
[----:B------:R-:W-:Y:S01]  /*0400*/  ISETP.GE.AND P4, PT, R25, RZ, PT ;  /* 0x000000ff1900720c */ /* 0x000fe20003f86270 */
[----:B0-----:R0:W5:-:S12]  /*0410*/  @!P6 LDG.E R26, desc[UR6][R22.64] ;  /* 0x00000006161ae981 */ /* 0x001158000c1e1900 */
[----:B----4-:R-:W-:Y:S01]  /*0420*/  @P4 IMAD.WIDE.U32 R12, R25, 0x4, R14 ;  /* 0x00000004190c4825 */ /* 0x010fe200078e000e */
[----:B------:R-:W-:-:S04]  /*0430*/  IADD3 R25, PT, PT, R11, 0x1, RZ ;  /* 0x000000010b197810 */ /* 0x000fc80007ffe0ff */
[C---:B------:R-:W-:Y:S01]  /*0440*/  ISETP.GE.AND P6, PT, R25.reuse, RZ, PT ;  /* 0x000000ff1900720c */ /* 0x040fe20003fc6270 */
[----:B-1----:R-:W1:Y:S01]  /*0450*/  @!P5 LDC.64 R18, c[0x0][0x380] ;  /* 0x0000e000ff12db82 */ /* 0x002e620000000a00 */
[----:B------:R-:W4:Y:S11]  /*0460*/  @P4 LDG.E R20, desc[UR6][R12.64] ;  /* 0x000000060c144981 */ /* 0x000f36000c1e1900 */
[----:B0-----:R-:W-:-:S05]  /*0470*/  @P6 IMAD.WIDE.U32 R22, R25, 0x4, R14 ;  /* 0x0000000419166825 */ /* 0x001fca00078e000e */
[----:B------:R-:W4:Y:S04]  /*0480*/  @P6 LDG.E R10, desc[UR6][R22.64] ;  /* 0x00000006160a6981 */ /* 0x000f28000c1e1900 */
[----:B-1----:R0:W4:Y:S02]  /*0490*/  @!P5 LDG.E R16, desc[UR6][R18.64] ;  /* 0x000000061210d981 */ /* 0x002124000c1e1900 */
[----:B0-----:R-:W0:Y:S01]  /*04a0*/  @!P3 LDC.64 R18, c[0x0][0x380] ;  /* 0x0000e000ff12bb82 */ /* 0x001e220000000a00 */
[----:B------:R-:W-:-:S05]  /*04b0*/  VIADD R25, R8, 0x1 ;  /* 0x0000000108197836 */ /* 0x000fca0000000000 */
[----:B------:R-:W-:-:S13]  /*04c0*/  ISETP.GE.AND P5, PT, R25, RZ, PT ;  /* 0x000000ff1900720c */ /* 0x000fda0003fa6270 */
[----:B------:R-:W-:-:S06]  /*04d0*/  @P5 IMAD.WIDE.U32 R12, R25, 0x4, R14 ;  /* 0x00000004190c5825 */ /* 0x000fcc00078e000e */
[----:B------:R-:W4:Y:S01]  /*04e0*/  @P5 LDG.E R12, desc[UR6][R12.64] ;  /* 0x000000060c0c5981 */ /* 0x000f22000c1e1900 */
[----:B------:R-:W-:-:S03]  /*04f0*/  VIADD R25, R6, 0x2 ;  /* 0x0000000206197836 */ /* 0x000fc60000000000 */
[----:B0-----:R-:W4:Y:S01]  /*0500*/  @!P3 LDG.E R28, desc[UR6][R18.64] ;  /* 0x00000006121cb981 */ /* 0x001f22000c1e1900 */
[----:B------:R-:W-:-:S13]  /*0510*/  ISETP.GE.AND P3, PT, R9, RZ, PT ;  /* 0x000000ff0900720c */ /* 0x000fda0003f66270 */
[----:B------:R-:W-:-:S05]  /*0520*/  @P3 IMAD.WIDE.U32 R22, R9, 0x4, R14 ;  /* 0x0000000409163825 */ /* 0x000fca00078e000e */
[----:B------:R0:W4:Y:S02]  /*0530*/  @P3 LDG.E R13, desc[UR6][R22.64] ;  /* 0x00000006160d3981 */ /* 0x000124000c1e1900 */
[----:B0-----:R-:W0:Y:S02]  /*0540*/  @!P2 LDC.64 R22, c[0x0][0x380] ;  /* 0x0000e000ff16ab82 */ /* 0x001e240000000a00 */
[----:B0-----:R0:W4:Y:S06]  /*0550*/  @!P2 LDG.E R21, desc[UR6][R22.64] ;  /* 0x000000061615a981 */ /* 0x00112c000c1e1900 */
[----:B0-----:R-:W0:Y:S01]  /*0560*/  @!P6 LDC.64 R22, c[0x0][0x380] ;  /* 0x0000e000ff16eb82 */ /* 0x001e220000000a00 */
[----:B------:R-:W-:Y:S01]  /*0570*/  ISETP.GE.AND P2, PT, R25, RZ, PT ;  /* 0x000000ff1900720c */ /* 0x000fe20003f46270 */
[----:B0-----:R0:W4:-:S12]  /*0580*/  @!P6 LDG.E R10, desc[UR6][R22.64] ;  /* 0x00000006160ae981 */ /* 0x001118000c1e1900 */
[----:B0-----:R-:W-:-:S06]  /*0590*/  @P2 IMAD.WIDE.U32 R22, R25, 0x4, R14 ;  /* 0x0000000419162825 */ /* 0x001fcc00078e000e */
[----:B------:R-:W4:Y:S01]  /*05a0*/  @P2 LDG.E R22, desc[UR6][R22.64] ;  /* 0x0000000616162981 */ /* 0x000f22000c1e1900 */
[----:B------:R-:W0:Y:S03]  /*05b0*/  @!P4 LDC.64 R18, c[0x0][0x380] ;  /* 0x0000e000ff12cb82 */ /* 0x000e260000000a00 */
[----:B0-----:R0:W4:Y:S05]  /*05c0*/  @!P4 LDG.E R20, desc[UR6][R18.64] ;  /* 0x000000061214c981 */ /* 0x00112a000c1e1900 */
[----:B0-----:R-:W0:Y:S02]  /*05d0*/  @!P5 LDC.64 R18, c[0x0][0x380] ;  /* 0x0000e000ff12db82 */ /* 0x001e240000000a00 */
[----:B0-----:R0:W4:Y:S06]  /*05e0*/  @!P5 LDG.E R12, desc[UR6][R18.64] ;  /* 0x00000006120cd981 */ /* 0x00112c000c1e1900 */
[----:B0-----:R-:W0:Y:S01]  /*05f0*/  @!P3 LDC.64 R18, c[0x0][0x380] ;  /* 0x0000e000ff12bb82 */ /* 0x001e220000000a00 */
[----:B------:R-:W-:Y:S01]  /*0600*/  IADD3 R25, PT, PT, R7, R0, RZ ;  /* 0x0000000007197210 */ /* 0x000fe20007ffe0ff */
[----:B0-----:R0:W4:Y:S06]  /*0610*/  @!P3 LDG.E R13, desc[UR6][R18.64] ;  /* 0x00000006120db981 */ /* 0x00112c000c1e1900 */
[----:B0-----:R-:W0:Y:S01]  /*0620*/  @!P2 LDC.64 R18, c[0x0][0x380] ;  /* 0x0000e000ff12ab82 */ /* 0x001e220000000a00 */
[----:B------:R-:W-:Y:S01]  /*0630*/  ISETP.GE.AND P3, PT, R25, RZ, PT ;  /* 0x000000ff1900720c */ /* 0x000fe20003f66270 */
[----:B0-----:R0:W4:-:S12]  /*0640*/  @!P2 LDG.E R22, desc[UR6][R18.64] ;  /* 0x000000061216a981 */ /* 0x001118000c1e1900 */
[----:B0-----:R-:W-:-:S05]  /*0650*/  @P3 IMAD.WIDE.U32 R18, R25, 0x4, R14 ;  /* 0x0000000419123825 */ /* 0x001fca00078e000e */
[----:B------:R-:W4:Y:S01]  /*0660*/  @P3 LDG.E R23, desc[UR6][R18.64] ;  /* 0x0000000612173981 */ /* 0x000f22000c1e1900 */
[----:B------:R-:W-:-:S05]  /*0670*/  VIADD R25, R8, 0x2 ;  /* 0x0000000208197836 */ /* 0x000fca0000000000 */
[----:B------:R-:W-:Y:S02]  /*0680*/  ISETP.GE.AND P5, PT, R25, RZ, PT ;  /* 0x000000ff1900720c */ /* 0x000fe40003fa6270 */
[----:B---3--:R-:W-:-:S11]  /*0690*/  FSETP.NEU.AND P2, PT, R24, 255, PT ;  /* 0x437f00001800780b */ /* 0x008fd60003f4d000 */
[----:B------:R-:W-:-:S06]  /*06a0*/  @P5 IMAD.WIDE.U32 R24, R25, 0x4, R14 ;  /* 0x0000000419185825 */ /* 0x000fcc00078e000e */
[----:B------:R0:W3:Y:S01]  /*06b0*/  @P5 LDG.E R24, desc[UR6][R24.64] ;  /* 0x0000000618185981 */ /* 0x0000e2000c1e1900 */
[----:B------:R-:W1:Y:S01]  /*06c0*/  @!P3 LDC.64 R18, c[0x0][0x380] ;  /* 0x0000e000ff12bb82 */ /* 0x000e620000000a00 */
[----:B------:R-:W-:Y:S01]  /*06d0*/  IMAD.MOV.U32 R29, RZ, RZ, 0x2 ;  /* 0x00000002ff1d7424 */ /* 0x000fe200078e00ff */
[----:B------:R-:W-:Y:S01]  /*06e0*/  @P2 IADD3 R29, PT, PT, RZ, 0x1, RZ ;  /* 0x00000001ff1d2810 */ /* 0x000fe20007ffe0ff */
[----:B0-----:R-:W-:Y:S01]  /*06f0*/  VIADD R25, R9, 0x1 ;  /* 0x0000000109197836 */ /* 0x001fe20000000000 */
[----:B-1----:R0:W3:Y:S01]  /*0700*/  @!P3 LDG.E R23, desc[UR6][R18.64] ;  /* 0x000000061217b981 */ /* 0x0020e2000c1e1900 */
[----:B--2---:R-:W-:Y:S02]  /*0710*/  FSETP.NEU.AND P3, PT, R17, 255, PT ;  /* 0x437f00001100780b */ /* 0x004fe40003f6d000 */
[----:B------:R-:W-:Y:S01]  /*0720*/  SEL R17, RZ, 0x1, P2 ;  /* 0x00000001ff117807 */ /* 0x000fe20001000000 */
[----:B0-----:R-:W0:Y:S10]  /*0730*/  @!P5 LDC.64 R18, c[0x0][0x380] ;  /* 0x0000e000ff12db82 */ /* 0x001e340000000a00 */
[----:B------:R-:W-:Y:S01]  /*0740*/  @P3 IMAD.MOV R29, RZ, RZ, R17 ;  /* 0x000000ffff1d3224 */ /* 0x000fe200078e0211 */
[----:B------:R-:W-:Y:S01]  /*0750*/  ISETP.GE.AND P3, PT, R25, RZ, PT ;  /* 0x000000ff1900720c */ /* 0x000fe20003f66270 */
[----:B0-----:R0:W2:-:S12]  /*0760*/  @!P5 LDG.E R24, desc[UR6][R18.64] ;  /* 0x000000061218d981 */ /* 0x001098000c1e1900 */
[----:B0-----:R-:W-:-:S05]  /*0770*/  @P3 IMAD.WIDE.U32 R18, R25, 0x4, R14 ;  /* 0x0000000419123825 */ /* 0x001fca00078e000e */
[----:B------:R-:W2:Y:S01]  /*0780*/  @P3 LDG.E R25, desc[UR6][R18.64] ;  /* 0x0000000612193981 */ /* 0x000ea2000c1e1900 */
[----:B------:R-:W0:Y:S01]  /*0790*/  @!P3 LDC.64 R18, c[0x0][0x380] ;  /* 0x0000e000ff12bb82 */ /* 0x000e220000000a00 */
[----:B-----5:R-:W-:Y:S02]  /*07a0*/  FSETP.NEU.AND P4, PT, R27, 255, PT ;  /* 0x437f00001b00780b */ /* 0x020fe40003f8d000 */
[----:B------:R-:W-:Y:S01]  /*07b0*/  FSETP.NEU.AND P2, PT, R26, 255, PT ;  /* 0x437f00001a00780b */ /* 0x000fe20003f4d000 */
[----:B------:R-:W-:Y:S02]  /*07c0*/  VIADD R27, R6, 0x3 ;  /* 0x00000003061b7836 */ /* 0x000fe40000000000 */
[----:B------:R-:W-:-:S08]  /*07d0*/  VIADD R17, R29, 0x1 ;  /* 0x000000011d117836 */ /* 0x000fd00000000000 */
[----:B------:R-:W-:Y:S02]  /*07e0*/  @P4 IADD3 R17, PT, PT, R29, RZ, RZ ;  /* 0x000000ff1d114210 */ /* 0x000fe40007ffe0ff */
[----:B------:R-:W-:-:S13]  /*07f0*/  ISETP.GE.AND P4, PT, R27, RZ, PT ;  /* 0x000000ff1b00720c */ /* 0x000fda0003f86270 */
[----:B------:R-:W-:-:S06]  /*0800*/  @P4 IMAD.WIDE.U32 R26, R27, 0x4, R14 ;  /* 0x000000041b1a4825 */ /* 0x000fcc00078e000e */
[----:B------:R-:W5:Y:S04]  /*0810*/  @P4 LDG.E R26, desc[UR6][R26.64] ;  /* 0x000000061a1a4981 */ /* 0x000f68000c1e1900 */
[----:B0-----:R0:W5:Y:S01]  /*0820*/  @!P3 LDG.E R25, desc[UR6][R18.64] ;  /* 0x000000061219b981 */ /* 0x001162000c1e1900 */
[----:B----4-:R-:W-:Y:S02]  /*0830*/  FSETP.NEU.AND P3, PT, R16, 255, PT ;  /* 0x437f00001000780b */ /* 0x010fe40003f6d000 */
[----:B------:R-:W-:Y:S01]  /*0840*/  IADD3 R16, PT, PT, R17, 0x1, RZ ;  /* 0x0000000111107810 */ /* 0x000fe20007ffe0ff */
[----:B------:R-:W-:Y:S02]  /*0850*/  @P2 IMAD.MOV R16, RZ, RZ, R17 ;  /* 0x000000ffff102224 */ /* 0x000fe400078e0211 */
[----:B0-----:R-:W-:-:S02]  /*0860*/  VIADD R19, R7, 0x1 ;  /* 0x0000000107137836 */ /* 0x001fc40000000000 */
[----:B------:R-:W-:-:S06]  /*0870*/  VIADD R29, R16, 0x1 ;  /* 0x00000001101d7836 */ /* 0x000fcc0000000000 */
[----:B------:R-:W-:Y:S02]  /*0880*/  @P3 IADD3 R29, PT, PT, R16, RZ, RZ ;  /* 0x000000ff101d3210 */ /* 0x000fe40007ffe0ff */
[----:B------:R-:W-:-:S13]  /*0890*/  ISETP.GE.AND P3, PT, R19, RZ, PT ;  /* 0x000000ff1300720c */ /* 0x000fda0003f66270 */
[----:B------:R-:W-:-:S05]  /*08a0*/  @P3 IMAD.WIDE.U32 R18, R19, 0x4, R14 ;  /* 0x0000000413123825 */ /* 0x000fca00078e000e */
[----:B------:R-:W4:Y:S01]  /*08b0*/  @P3 LDG.E R27, desc[UR6][R18.64] ;  /* 0x00000006121b3981 */ /* 0x000f22000c1e1900 */
[----:B------:R-:W0:Y:S08]  /*08c0*/  @!P4 LDC.64 R16, c[0x0][0x380] ;  /* 0x0000e000ff10cb82 */ /* 0x000e300000000a00 */
[----:B------:R-:W1:Y:S01]  /*08d0*/  @!P3 LDC.64 R18, c[0x0][0x380] ;  /* 0x0000e000ff12bb82 */ /* 0x000e620000000a00 */
[----:B------:R-:W-:Y:S01]  /*08e0*/  FSETP.NEU.AND P2, PT, R28, 255, PT ;  /* 0x437f00001c00780b */ /* 0x000fe20003f4d000 */
[----:B------:R-:W-:Y:S01]  /*08f0*/  VIADD R28, R11, 0x3 ;  /* 0x000000030b1c7836 */ /* 0x000fe20000000000 */
[----:B0-----:R0:W4:Y:S04]  /*0900*/  @!P4 LDG.E R26, desc[UR6][R16.64] ;  /* 0x00000006101ac981 */ /* 0x001128000c1e1900 */
[----:B------:R-:W-:-:S13]  /*0910*/  ISETP.GE.AND P4, PT, R28, RZ, PT ;  /* 0x000000ff1c00720c */ /* 0x000fda0003f86270 */
[----:B0-----:R-:W-:-:S05]  /*0920*/  @P4 IMAD.WIDE.U32 R16, R28, 0x4, R14 ;  /* 0x000000041c104825 */ /* 0x001fca00078e000e */
[----:B------:R-:W4:Y:S04]  /*0930*/  @P4 LDG.E R28, desc[UR6][R16.64] ;  /* 0x00000006101c4981 */ /* 0x000f28000c1e1900 */
[----:B-1----:R0:W4:Y:S01]  /*0940*/  @!P3 LDG.E R27, desc[UR6][R18.64] ;  /* 0x00000006121bb981 */ /* 0x002122000c1e1900 */
[----:B------:R-:W-:Y:S02]  /*0950*/  FSETP.NEU.AND P3, PT, R21, 255, PT ;  /* 0x437f00001500780b */ /* 0x000fe40003f6d000 */
[----:B------:R-:W-:Y:S01]  /*0960*/  IADD3 R21, PT, PT, R29, 0x1, RZ ;  /* 0x000000011d157810 */ /* 0x000fe20007ffe0ff */
[----:B------:R-:W-:Y:S02]  /*0970*/  @P2 IMAD.MOV R21, RZ, RZ, R29 ;  /* 0x000000ffff152224 */ /* 0x000fe400078e021d */
[----:B0-----:R-:W-:-:S05]  /*0980*/  VIADD R19, R8, 0x3 ;  /* 0x0000000308137836 */ /* 0x001fca0000000000 */
[----:B------:R-:W-:-:S13]  /*0990*/  ISETP.GE.AND P2, PT, R19, RZ, PT ;  /* 0x000000ff1300720c */ /* 0x000fda0003f46270 */
[----:B------:R-:W-:-:S06]  /*09a0*/  @P2 IMAD.WIDE.U32 R18, R19, 0x4, R14 ;  /* 0x0000000413122825 */ /* 0x000fcc00078e000e */
[----:B------:R-:W4:Y:S01]  /*09b0*/  @P2 LDG.E R18, desc[UR6][R18.64] ;  /* 0x0000000612122981 */ /* 0x000f22000c1e1900 */
[----:B------:R-:W0:Y:S01]  /*09c0*/  @!P4 LDC.64 R16, c[0x0][0x380] ;  /* 0x0000e000ff10cb82 */ /* 0x000e220000000a00 */
[C---:B------:R-:W-:Y:S01]  /*09d0*/  VIADD R29, R21.reuse, 0x1 ;  /* 0x00000001151d7836 */ /* 0x040fe20000000000 */
[----:B------:R-:W-:Y:S02]  /*09e0*/  @P3 IADD3 R29, PT, PT, R21, RZ, RZ ;  /* 0x000000ff151d3210 */ /* 0x000fe40007ffe0ff */
[----:B------:R-:W-:-:S04]  /*09f0*/  FSETP.NEU.AND P3, PT, R20, 255, PT ;  /* 0x437f00001400780b */ /* 0x000fc80003f6d000 */
[----:B------:R-:W1:Y:S01]  /*0a00*/  @!P2 LDC.64 R20, c[0x0][0x380] ;  /* 0x0000e000ff14ab82 */ /* 0x000e620000000a00 */
[----:B------:R-:W-:Y:S01]  /*0a10*/  VIADD R9, R9, 0x2 ;  /* 0x0000000209097836 */ /* 0x000fe20000000000 */
[----:B0-----:R-:W4:Y:S04]  /*0a20*/  @!P4 LDG.E R28, desc[UR6][R16.64] ;  /* 0x00000006101cc981 */ /* 0x001f28000c1e1900 */
[----:B------:R-:W-:Y:S01]  /*0a30*/  ISETP.GE.AND P4, PT, R9, RZ, PT ;  /* 0x000000ff0900720c */ /* 0x000fe20003f86270 */
[----:B-1----:R0:W4:-:S12]  /*0a40*/  @!P2 LDG.E R18, desc[UR6][R20.64] ;  /* 0x000000061412a981 */ /* 0x002118000c1e1900 */
[----:B0-----:R-:W-:-:S05]  /*0a50*/  @P4 IMAD.WIDE.U32 R20, R9, 0x4, R14 ;  /* 0x0000000409144825 */ /* 0x001fca00078e000e */
[----:B------:R-:W4:Y:S01]  /*0a60*/  @P4 LDG.E R9, desc[UR6][R20.64] ;  /* 0x0000000614094981 */ /* 0x000f22000c1e1900 */
[----:B------:R-:W0:Y:S01]  /*0a70*/  @!P4 LDC.64 R16, c[0x0][0x380] ;  /* 0x0000e000ff10cb82 */ /* 0x000e220000000a00 */
[----:B------:R-:W-:-:S04]  /*0a80*/  IADD3 R6, PT, PT, R6, 0x4, RZ ;  /* 0x0000000406067810 */ /* 0x000fc80007ffe0ff */
[C---:B------:R-:W-:Y:S01]  /*0a90*/  ISETP.GE.AND P2, PT, R6.reuse, RZ, PT ;  /* 0x000000ff0600720c */ /* 0x040fe20003f46270 */
[----:B------:R-:W-:Y:S01]  /*0aa0*/  VIADD R19, R7, 0x2 ;  /* 0x0000000207137836 */ /* 0x000fe20000000000 */
[----:B0-----:R0:W4:Y:S11]  /*0ab0*/  @!P4 LDG.E R9, desc[UR6][R16.64] ;  /* 0x000000061009c981 */ /* 0x001136000c1e1900 */
[----:B0-----:R-:W-:-:S05]  /*0ac0*/  @P2 IMAD.WIDE.U32 R16, R6, 0x4, R14 ;  /* 0x0000000406102825 */ /* 0x001fca00078e000e */
[----:B------:R-:W4:Y:S01]  /*0ad0*/  @P2 LDG.E R6, desc[UR6][R16.64] ;  /* 0x0000000610062981 */ /* 0x000f22000c1e1900 */
[----:B------:R-:W-:-:S13]  /*0ae0*/  ISETP.GE.AND P4, PT, R19, RZ, PT ;  /* 0x000000ff1300720c */ /* 0x000fda0003f86270 */
[----:B------:R-:W-:-:S06]  /*0af0*/  @P4 IMAD.WIDE.U32 R20, R19, 0x4, R14 ;  /* 0x0000000413144825 */ /* 0x000fcc00078e000e */
[----:B------:R-:W4:Y:S01]  /*0b00*/  @P4 LDG.E R20, desc[UR6][R20.64] ;  /* 0x0000000614144981 */ /* 0x000f22000c1e1900 */
[----:B------:R-:W0:Y:S01]  /*0b10*/  @!P2 LDC.64 R16, c[0x0][0x380] ;  /* 0x0000e000ff10ab82 */ /* 0x000e220000000a00 */
[C---:B------:R-:W-:Y:S01]  /*0b20*/  VIADD R19, R29.reuse, 0x1 ;  /* 0x000000011d137836 */ /* 0x040fe20000000000 */
[----:B------:R-:W-:Y:S02]  /*0b30*/  @P3 IADD3 R19, PT, PT, R29, RZ, RZ ;  /* 0x000000ff1d133210 */ /* 0x000fe40007ffe0ff */
[----:B------:R-:W-:Y:S02]  /*0b40*/  FSETP.NEU.AND P5, PT, R10, 255, PT ;  /* 0x437f00000a00780b */ /* 0x000fe40003fad000 */
[----:B------:R-:W-:Y:S02]  /*0b50*/  FSETP.NEU.AND P3, PT, R12, 255, PT ;  /* 0x437f00000c00780b */ /* 0x000fe40003f6d000 */
[----:B------:R-:W-:Y:S01]  /*0b60*/  IADD3 R11, PT, PT, R11, 0x4, RZ ;  /* 0x000000040b0b7810 */ /* 0x000fe20007ffe0ff */
[----:B------:R-:W-:-:S08]  /*0b70*/  VIADD R10, R19, 0x1 ;  /* 0x00000001130a7836 */ /* 0x000fd00000000000 */
[----:B------:R-:W-:Y:S01]  /*0b80*/  @P5 IMAD.MOV R10, RZ, RZ, R19 ;  /* 0x000000ffff0a5224 */ /* 0x000fe200078e0213 */
[----:B------:R-:W-:Y:S01]  /*0b90*/  ISETP.GE.AND P5, PT, R11, RZ, PT ;  /* 0x000000ff0b00720c */ /* 0x000fe20003fa6270 */
[----:B------:R-:W-:-:S05]  /*0ba0*/  VIADD R19, R8, 0x4 ;  /* 0x0000000408137836 */ /* 0x000fca0000000000 */
[----:B------:R-:W-:Y:S01]  /*0bb0*/  ISETP.GE.AND P6, PT, R19, RZ, PT ;  /* 0x000000ff1300720c */ /* 0x000fe20003fc6270 */
[----:B0-----:R0:W4:Y:S01]  /*0bc0*/  @!P2 LDG.E R6, desc[UR6][R16.64] ;  /* 0x000000061006a981 */ /* 0x001122000c1e1900 */
[----:B------:R-:W-:-:S13]  /*0bd0*/  ISETP.GT.AND P2, PT, R7, -0x1, PT ;  /* 0xffffffff0700780c */ /* 0x000fda0003f44270 */
[----:B0-----:R-:W0:Y:S02]  /*0be0*/  @!P2 LDC.64 R16, c[0x0][0x380] ;  /* 0x0000e000ff10ab82 */ /* 0x001e240000000a00 */
[----:B0-----:R0:W2:Y:S06]  /*0bf0*/  @!P2 LDG.E R12, desc[UR6][R16.64] ;  /* 0x00000006100ca981 */ /* 0x0010ac000c1e1900 */
[----:B0-----:R-:W0:Y:S02]  /*0c00*/  @!P4 LDC.64 R16, c[0x0][0x380] ;  /* 0x0000e000ff10cb82 */ /* 0x001e240000000a00 */
[----:B0-----:R0:W4:Y:S02]  /*0c10*/  @!P4 LDG.E R20, desc[UR6][R16.64] ;  /* 0x000000061014c981 */ /* 0x001124000c1e1900 */
[----:B0-----:R-:W-:-:S04]  /*0c20*/  @P5 IMAD.WIDE.U32 R16, R11, 0x4, R14 ;  /* 0x000000040b105825 */ /* 0x001fc800078e000e */
[----:B------:R-:W-:Y:S01]  /*0c30*/  @P6 IMAD.WIDE.U32 R14, R19, 0x4, R14 ;  /* 0x00000004130e6825 */ /* 0x000fe200078e000e */
[----:B------:R-:W4:Y:S04]  /*0c40*/  @P5 LDG.E R8, desc[UR6][R16.64] ;  /* 0x0000000610085981 */ /* 0x000f28000c1e1900 */
[----:B------:R-:W4:Y:S01]  /*0c50*/  @P6 LDG.E R11, desc[UR6][R14.64] ;  /* 0x000000060e0b6981 */ /* 0x000f22000c1e1900 */
[----:B------:R-:W0:Y:S08]  /*0c60*/  @!P5 LDC.64 R16, c[0x0][0x380] ;  /* 0x0000e000ff10db82 */ /* 0x000e300000000a00 */
[----:B------:R-:W1:Y:S01]  /*0c70*/  @!P6 LDC.64 R14, c[0x0][0x380] ;  /* 0x0000e000ff0eeb82 */ /* 0x000e620000000a00 */
[----:B------:R-:W-:Y:S01]  /*0c80*/  FSETP.NEU.AND P4, PT, R13, 255, PT ;  /* 0x437f00000d00780b */ /* 0x000fe20003f8d000 */
[C---:B------:R-:W-:Y:S01]  /*0c90*/  VIADD R13, R10.reuse, 0x1 ;  /* 0x000000010a0d7836 */ /* 0x040fe20000000000 */
[----:B------:R-:W-:-:S02]  /*0ca0*/  @P3 IADD3 R13, PT, PT, R10, RZ, RZ ;  /* 0x000000ff0a0d3210 */ /* 0x000fc40007ffe0ff */
[----:B------:R-:W-:-:S03]  /*0cb0*/  FSETP.NEU.AND P3, PT, R22, 255, PT ;  /* 0x437f00001600780b */ /* 0x000fc60003f6d000 */
[----:B------:R-:W-:-:S06]  /*0cc0*/  VIADD R10, R13, 0x1 ;  /* 0x000000010d0a7836 */ /* 0x000fcc0000000000 */
[----:B------:R-:W-:-:S05]  /*0cd0*/  @P4 IMAD.MOV R10, RZ, RZ, R13 ;  /* 0x000000ffff0a4224 */ /* 0x000fca00078e020d */
[----:B------:R-:W-:Y:S01]  /*0ce0*/  IADD3 R13, PT, PT, R10, 0x1, RZ ;  /* 0x000000010a0d7810 */ /* 0x000fe20007ffe0ff */
[----:B------:R-:W-:Y:S01]  /*0cf0*/  @P3 IMAD.MOV R13, RZ, RZ, R10 ;  /* 0x000000ffff0d3224 */ /* 0x000fe200078e020a */
[----:B---3--:R-:W-:Y:S01]  /*0d00*/  FSETP.NEU.AND P3, PT, R23, 255, PT ;  /* 0x437f00001700780b */ /* 0x008fe20003f6d000 */
[----:B0-----:R-:W3:Y:S04]  /*0d10*/  @!P5 LDG.E R8, desc[UR6][R16.64] ;  /* 0x000000061008d981 */ /* 0x001ee8000c1e1900 */
[----:B-1----:R-:W3:Y:S01]  /*0d20*/  @!P6 LDG.E R11, desc[UR6][R14.64] ;  /* 0x000000060e0be981 */ /* 0x002ee2000c1e1900 */
[----:B--2---:R-:W-:Y:S01]  /*0d30*/  @!P2 FSETP.NEU.AND P4, PT, R12, 255, PT ;  /* 0x437f00000c00a80b */ /* 0x004fe20003f8d000 */
[----:B------:R-:W-:-:S03]  /*0d40*/  IMAD.MOV.U32 R12, RZ, RZ, 0x1 ;  /* 0x00000001ff0c7424 */ /* 0x000fc600078e00ff */
[----:B------:R-:W-:Y:S02]  /*0d50*/  @!P2 SEL R12, RZ, 0x1, P4 ;  /* 0x00000001ff0ca807 */ /* 0x000fe40002000000 */
[----:B------:R-:W-:Y:S02]  /*0d60*/  FSETP.NEU.AND P2, PT, R24, 255, PT ;  /* 0x437f00001800780b */ /* 0x000fe40003f4d000 */
[----:B------:R-:W-:-:S05]  /*0d70*/  IADD3 R12, PT, PT, R13, R12, RZ ;  /* 0x0000000c0d0c7210 */ /* 0x000fca0007ffe0ff */
[----:B------:R-:W-:Y:S02]  /*0d80*/  VIADD R10, R12, 0x1 ;  /* 0x000000010c0a7836 */ /* 0x000fe40000000000 */
[----:B------:R-:W-:Y:S01]  /*0d90*/  @P3 IMAD.MOV R10, RZ, RZ, R12 ;  /* 0x000000ffff0a3224 */ /* 0x000fe200078e020c */
[----:B-----5:R-:W-:-:S04]  /*0da0*/  FSETP.NEU.AND P3, PT, R25, 255, PT ;  /* 0x437f00001900780b */ /* 0x020fc80003f6d000 */
[----:B------:R-:W-:Y:S01]  /*0db0*/  IADD3 R12, PT, PT, R10, 0x1, RZ ;  /* 0x000000010a0c7810 */ /* 0x000fe20007ffe0ff */
[----:B------:R-:W-:Y:S01]  /*0dc0*/  @P2 IMAD.MOV R12, RZ, RZ, R10 ;  /* 0x000000ffff0c2224 */ /* 0x000fe200078e020a */
[----:B----4-:R-:W-:-:S03]  /*0dd0*/  FSETP.NEU.AND P2, PT, R26, 255, PT ;  /* 0x437f00001a00780b */ /* 0x010fc60003f4d000 */
[----:B------:R-:W-:-:S04]  /*0de0*/  VIADD R10, R12, 0x1 ;  /* 0x000000010c0a7836 */ /* 0x000fc80000000000 */
[----:B------:R-:W-:Y:S02]  /*0df0*/  @P3 IADD3 R10, PT, PT, R12, RZ, RZ ;  /* 0x000000ff0c0a3210 */ /* 0x000fe40007ffe0ff */
[----:B------:R-:W-:-:S03]  /*0e00*/  FSETP.NEU.AND P3, PT, R27, 255, PT ;  /* 0x437f00001b00780b */ /* 0x000fc60003f6d000 */
[----:B------:R-:W-:Y:S02]  /*0e10*/  VIADD R12, R10, 0x1 ;  /* 0x000000010a0c7836 */ /* 0x000fe40000000000 */
[----:B------:R-:W-:Y:S01]  /*0e20*/  @P2 IMAD.MOV R12, RZ, RZ, R10 ;  /* 0x000000ffff0c2224 */ /* 0x000fe200078e020a */
[----:B------:R-:W-:-:S04]  /*0e30*/  FSETP.NEU.AND P2, PT, R28, 255, PT ;  /* 0x437f00001c00780b */ /* 0x000fc80003f4d000 */
[----:B------:R-:W-:-:S03]  /*0e40*/  IADD3 R10, PT, PT, R12, 0x1, RZ ;  /* 0x000000010c0a7810 */ /* 0x000fc60007ffe0ff */
[----:B------:R-:W-:Y:S01]  /*0e50*/  @P3 IMAD.MOV R10, RZ, RZ, R12 ;  /* 0x000000ffff0a3224 */ /* 0x000fe200078e020c */
[----:B------:R-:W-:-:S03]  /*0e60*/  FSETP.NEU.AND P3, PT, R18, 255, PT ;  /* 0x437f00001200780b */ /* 0x000fc60003f6d000 */
[C---:B------:R-:W-:Y:S02]  /*0e70*/  VIADD R12, R10.reuse, 0x1 ;  /* 0x000000010a0c7836 */ /* 0x040fe40000000000 */
[----:B------:R-:W-:Y:S02]  /*0e80*/  @P2 IADD3 R12, PT, PT, R10, RZ, RZ ;  /* 0x000000ff0a0c2210 */ /* 0x000fe40007ffe0ff */
[----:B------:R-:W-:-:S03]  /*0e90*/  FSETP.NEU.AND P2, PT, R9, 255, PT ;  /* 0x437f00000900780b */ /* 0x000fc60003f4d000 */
[----:B------:R-:W-:-:S03]  /*0ea0*/  VIADD R9, R12, 0x1 ;  /* 0x000000010c097836 */ /* 0x000fc60000000000 */
[----:B------:R-:W-:Y:S01]  /*0eb0*/  @P3 IMAD.MOV R9, RZ, RZ, R12 ;  /* 0x000000ffff093224 */ /* 0x000fe200078e020c */
[----:B------:R-:W-:-:S04]  /*0ec0*/  FSETP.NEU.AND P3, PT, R6, 255, PT ;  /* 0x437f00000600780b */ /* 0x000fc80003f6d000 */
[----:B------:R-:W-:Y:S02]  /*0ed0*/  IADD3 R6, PT, PT, R9, 0x1, RZ ;  /* 0x0000000109067810 */ /* 0x000fe40007ffe0ff */
[----:B------:R-:W-:Y:S01]  /*0ee0*/  @P2 IMAD.MOV R6, RZ, RZ, R9 ;  /* 0x000000ffff062224 */ /* 0x000fe200078e0209 */
[----:B------:R-:W-:-:S03]  /*0ef0*/  FSETP.NEU.AND P2, PT, R20, 255, PT ;  /* 0x437f00001400780b */ /* 0x000fc60003f4d000 */
[----:B------:R-:W-:-:S03]  /*0f00*/  VIADD R9, R6, 0x1 ;  /* 0x0000000106097836 */ /* 0x000fc60000000000 */
[----:B------:R-:W-:-:S05]  /*0f10*/  @P3 IADD3 R9, PT, PT, R6, RZ, RZ ;  /* 0x000000ff06093210 */ /* 0x000fca0007ffe0ff */
[----:B------:R-:W-:Y:S02]  /*0f20*/  VIADD R6, R9, 0x1 ;  /* 0x0000000109067836 */ /* 0x000fe40000000000 */
[----:B------:R-:W-:Y:S01]  /*0f30*/  @P2 IMAD.MOV R6, RZ, RZ, R9 ;  /* 0x000000ffff062224 */ /* 0x000fe200078e0209 */
[----:B---3--:R-:W-:Y:S02]  /*0f40*/  FSETP.NEU.AND P3, PT, R8, 255, PT ;  /* 0x437f00000800780b */ /* 0x008fe40003f6d000 */
[----:B------:R-:W-:Y:S02]  /*0f50*/  FSETP.NEU.AND P2, PT, R11, 255, PT ;  /* 0x437f00000b00780b */ /* 0x000fe40003f4d000 */
[----:B------:R-:W-:-:S09]  /*0f60*/  IADD3 R8, PT, PT, R6, 0x1, RZ ;  /* 0x0000000106087810 */ /* 0x000fd20007ffe0ff */
[----:B------:R-:W-:-:S04]  /*0f70*/  @P3 IMAD.MOV R8, RZ, RZ, R6 ;  /* 0x000000ffff083224 */ /* 0x000fc800078e0206 */
[C---:B------:R-:W-:Y:S01]  /*0f80*/  VIADD R6, R8.reuse, 0x1 ;  /* 0x0000000108067836 */ /* 0x040fe20000000000 */
[----:B------:R-:W-:-:S04]  /*0f90*/  @P2 IADD3 R6, PT, PT, R8, RZ, RZ ;  /* 0x000000ff08062210 */ /* 0x000fc80007ffe0ff */
[----:B------:R-:W-:-:S13]  /*0fa0*/  ISETP.GT.U32.AND P2, PT, R6, 0x14, PT ;  /* 0x000000140600780c */ /* 0x000fda0003f44070 */
.L_x_3:
[----:B------:R-:W-:Y:S05]  /*0fb0*/  BSYNC.RECONVERGENT B0 ;  /* 0x0000000000007941 */ /* 0x000fea0003800200 */
.L_x_2:
[----:B------:R-:W-:Y:S04]  /*0fc0*/  BSSY.RECONVERGENT B0, `(.L_x_4) ;  /* 0x00000b7000007945 */ /* 0x000fe80003800200 */
[----:B------:R-:W-:Y:S05]  /*0fd0*/  @P1 BRA `(.L_x_5) ;  /* 0x0000000800d41947 */ /* 0x000fea0003800000 */
[----:B------:R-:W-:Y:S02]  /*0fe0*/  HFMA2 R13, -RZ, RZ, 0, 5.9604644775390625e-08 ;  /* 0x00000001ff0d7431 */ /* 0x000fe400000001ff */
[----:B------:R-:W-:Y:S01]  /*0ff0*/  IMAD R8, R0, -0x3, R2 ;  /* 0xfffffffd00087824 */ /* 0x000fe200078e0202 */
[C---:B------:R-:W-:Y:S01]  /*1000*/  IADD3 R9, PT, PT, R3.reuse, 0x2, RZ ;  /* 0x0000000203097810 */ /* 0x040fe20007ffe0ff */
[C---:B------:R-:W-:Y:S01]  /*1010*/  VIADD R6, R3.reuse, 0xffffffff ;  /* 0xffffffff03067836 */ /* 0x040fe20000000000 */
[----:B------:R-:W0:Y:S01]  /*1020*/  LDCU UR5, c[0x0][0x3a0] ;  /* 0x00007400ff0577ac */ /* 0x000e220008000800 */
[----:B------:R-:W-:Y:S01]  /*1030*/  VIADD R2, R3, 0xfffffffe ;  /* 0xfffffffe03027836 */ /* 0x000fe20000000000 */
[----:B------:R-:W-:Y:S01]  /*1040*/  IADD3 R8, PT, PT, R5, -0x3, R8 ;  /* 0xfffffffd05087810 */ /* 0x000fe20007ffe008 */
[C---:B------:R-:W-:Y:S01]  /*1050*/  VIADD R11, R3.reuse, 0x3 ;  /* 0x00000003030b7836 */ /* 0x040fe20000000000 */
[----:B------:R-:W-:Y:S01]  /*1060*/  UMOV UR4, 0xfffffffd ;  /* 0xfffffffd00047882 */ /* 0x000fe20000000000 */
[----:B------:R-:W-:-:S02]  /*1070*/  IMAD R10, R3, R0, R0 ;  /* 0x00000000030a7224 */ /* 0x000fc400078e0200 */
[----:B------:R-:W-:Y:S02]  /*1080*/  IMAD.MOV R12, RZ, RZ, -R0 ;  /* 0x000000ffff0c7224 */ /* 0x000fe400078e0a00 */
[-CC-:B------:R-:W-:Y:S02]  /*1090*/  IMAD R3, R6, R0.reuse, R5.reuse ;  /* 0x0000000006037224 */ /* 0x180fe400078e0205 */
[-CC-:B------:R-:W-:Y:S02]  /*10a0*/  IMAD R2, R2, R0.reuse, R5.reuse ;  /* 0x0000000002027224 */ /* 0x180fe400078e0205 */
[-CC-:B------:R-:W-:Y:S02]  /*10b0*/  IMAD R6, R9, R0.reuse, R5.reuse ;  /* 0x0000000009067224 */ /* 0x180fe400078e0205 */
[----:B------:R-:W-:Y:S02]  /*10c0*/  IMAD R0, R11, R0, R5 ;  /* 0x000000000b007224 */ /* 0x000fe400078e0205 */
[----:B------:R-:W-:-:S02]  /*10d0*/  IMAD.IADD R5, R5, 0x1, R10 ;  /* 0x0000000105057824 */ /* 0x000fc400078e020a */
[----:B------:R-:W-:Y:S02]  /*10e0*/  IMAD R9, R12, 0x5, R13 ;  /* 0x000000050c097824 */ /* 0x000fe400078e020d */
[----:B0-----:R-:W-:-:S07]  /*10f0*/  IMAD.MOV.U32 R11, RZ, RZ, RZ ;  /* 0x000000ffff0b7224 */ /* 0x001fce00078e00ff */
.L_x_7:
[----:B------:R-:W-:-:S13]  /*1100*/  ISETP.GT.AND P6, PT, R8, -0x1, PT ;  /* 0xffffffff0800780c */ /* 0x000fda0003fc4270 */
[----:B------:R-:W0:Y:S01]  /*1110*/  @!P6 LDC.64 R28, c[0x0][0x388] ;  /* 0x0000e200ff1ceb82 */ /* 0x000e220000000a00 */
[----:B------:R-:W-:-:S07]  /*1120*/  IADD3 R10, PT, PT, R8, UR5, RZ ;  /* 0x00000005080a7c10 */ /* 0x000fce000fffe0ff */
[----:B------:R-:W1:Y:S01]  /*1130*/  @P6 LDC.64 R22, c[0x0][0x388] ;  /* 0x0000e200ff166b82 */ /* 0x000e620000000a00 */
[----:B0-----:R0:W2:Y:S01]  /*1140*/  @!P6 LDG.E R28, desc[UR6][R28.64] ;  /* 0x000000061c1ce981 */ /* 0x0010a2000c1e1900 */
[C---:B------:R-:W-:Y:S01]  /*1150*/  ISETP.GE.AND P5, PT, R10.reuse, RZ, PT ;  /* 0x000000ff0a00720c */ /* 0x040fe20003fa6270 */
[----:B------:R-:W-:Y:S02]  /*1160*/  VIADD R10, R10, UR5 ;  /* 0x000000050a0a7c36 */ /* 0x000fe40008000000 */
[----:B------:R-:W-:-:S03]  /*1170*/  VIADD R15, R2, 0xfffffffd ;  /* 0xfffffffd020f7836 */ /* 0x000fc60000000000 */
[C---:B------:R-:W-:Y:S01]  /*1180*/  ISETP.GE.AND P4, PT, R10.reuse, RZ, PT ;  /* 0x000000ff0a00720c */ /* 0x040fe20003f86270 */
[----:B------:R-:W-:Y:S02]  /*1190*/  VIADD R10, R10, UR5 ;  /* 0x000000050a0a7c36 */ /* 0x000fe40008000000 */
[----:B-1----:R-:W-:-:S03]  /*11a0*/  @P6 IMAD.WIDE.U32 R22, R8, 0x4, R22 ;  /* 0x0000000408166825 */ /* 0x002fc600078e0016 */
[C---:B------:R-:W-:Y:S01]  /*11b0*/  ISETP.GE.AND P3, PT, R10.reuse, RZ, PT ;  /* 0x000000ff0a00720c */ /* 0x040fe20003f66270 */
[----:B------:R-:W1:Y:S01]  /*11c0*/  @P5 LDC.64 R20, c[0x0][0x388] ;  /* 0x0000e200ff145b82 */ /* 0x000e620000000a00 */
[----:B------:R-:W-:-:S04]  /*11d0*/  IADD3 R10, PT, PT, R10, UR5, RZ ;  /* 0x000000050a0a7c10 */ /* 0x000fc8000fffe0ff */
[C---:B------:R-:W-:Y:S01]  /*11e0*/  ISETP.GE.AND P1, PT, R10.reuse, RZ, PT ;  /* 0x000000ff0a00720c */ /* 0x040fe20003f26270 */
[----:B------:R-:W-:Y:S02]  /*11f0*/  VIADD R10, R10, UR5 ;  /* 0x000000050a0a7c36 */ /* 0x000fe40008000000 */
[----:B------:R-:W3:Y:S03]  /*1200*/  @P4 LDC.64 R12, c[0x0][0x388] ;  /* 0x0000e200ff0c4b82 */ /* 0x000ee60000000a00 */
[C---:B------:R-:W-:Y:S02]  /*1210*/  ISETP.GE.AND P0, PT, R10.reuse, RZ, PT ;  /* 0x000000ff0a00720c */ /* 0x040fe40003f06270 */
[----:B------:R-:W-:-:S03]  /*1220*/  IADD3 R10, PT, PT, R10, UR5, RZ ;  /* 0x000000050a0a7c10 */ /* 0x000fc6000fffe0ff */
[----:B------:R-:W4:Y:S01]  /*1230*/  @P3 LDC.64 R18, c[0x0][0x388] ;  /* 0x0000e200ff123b82 */ /* 0x000f220000000a00 */
[----:B-1----:R-:W-:-:S07]  /*1240*/  @P5 IMAD.WIDE.U32 R20, R15, 0x4, R20 ;  /* 0x000000040f145825 */ /* 0x002fce00078e0014 */
[----:B------:R-:W1:Y:S01]  /*1250*/  @P1 LDC.64 R16, c[0x0][0x388] ;  /* 0x0000e200ff101b82 */ /* 0x000e620000000a00 */
[----:B------:R-:W-:Y:S01]  /*1260*/  VIADD R15, R3, 0xfffffffd ;  /* 0xfffffffd030f7836 */ /* 0x000fe20000000000 */
[----:B------:R-:W5:Y:S03]  /*1270*/  @P5 LDG.E R27, desc[UR6][R20.64] ;  /* 0x00000006141b5981 */ /* 0x000f66000c1e1900 */
[----:B---3--:R-:W-:-:S03]  /*1280*/  @P4 IMAD.WIDE.U32 R12, R15, 0x4, R12 ;  /* 0x000000040f0c4825 */ /* 0x008fc600078e000c */
[----:B------:R-:W3:Y:S01]  /*1290*/  @P0 LDC.64 R14, c[0x0][0x388] ;  /* 0x0000e200ff0e0b82 */ /* 0x000ee20000000a00 */
[----:B------:R-:W-:Y:S01]  /*12a0*/  VIADD R25, R7, 0xfffffffd ;  /* 0xfffffffd07197836 */ /* 0x000fe20000000000 */
[----:B------:R3:W5:Y:S01]  /*12b0*/  @P4 LDG.E R26, desc[UR6][R12.64] ;  /* 0x000000060c1a4981 */ /* 0x000762000c1e1900 */
[----:B0-----:R-:W-:Y:S02]  /*12c0*/  IADD3 R29, PT, PT, R5, -0x3, RZ ;  /* 0xfffffffd051d7810 */ /* 0x001fe40007ffe0ff */
[----:B----4-:R-:W-:-:S05]  /*12d0*/  @P3 IMAD.WIDE.U32 R18, R25, 0x4, R18 ;  /* 0x0000000419123825 */ /* 0x010fca00078e0012 */
[----:B------:R-:W4:Y:S01]  /*12e0*/  @P3 LDG.E R25, desc[UR6][R18.64] ;  /* 0x0000000612193981 */ /* 0x000f22000c1e1900 */
[----:B-1----:R-:W-:-:S05]  /*12f0*/  @P1 IMAD.WIDE.U32 R16, R29, 0x4, R16 ;  /* 0x000000041d101825 */ /* 0x002fca00078e0010 */
[----:B------:R-:W4:Y:S04]  /*1300*/  @P1 LDG.E R24, desc[UR6][R16.64] ;  /* 0x0000000610181981 */ /* 0x000f28000c1e1900 */
[----:B------:R0:W2:Y:S01]  /*1310*/  @P6 LDG.E R28, desc[UR6][R22.64] ;  /* 0x00000006161c6981 */ /* 0x0000a2000c1e1900 */
[----:B------:R-:W-:-:S13]  /*1320*/  ISETP.GE.AND P6, PT, R10, RZ, PT ;  /* 0x000000ff0a00720c */ /* 0x000fda0003fc6270 */
[----:B---3--:R-:W1:Y:S01]  /*1330*/  @P6 LDC.64 R12, c[0x0][0x388] ;  /* 0x0000e200ff0c6b82 */ /* 0x008e620000000a00 */
[----:B0-----:R-:W-:-:S04]  /*1340*/  VIADD R23, R6, 0xfffffffd ;  /* 0xfffffffd06177836 */ /* 0x001fc80000000000 */
[----:B------:R-:W-:Y:S01]  /*1350*/  @P0 IMAD.WIDE.U32 R20, R23, 0x4, R14 ;  /* 0x0000000417140825 */ /* 0x000fe200078e000e */
[----:B------:R-:W-:-:S04]  /*1360*/  IADD3 R15, PT, PT, R0, -0x3, RZ ;  /* 0xfffffffd000f7810 */ /* 0x000fc80007ffe0ff */
[----:B------:R-:W3:Y:S01]  /*1370*/  @P0 LDG.E R23, desc[UR6][R20.64] ;  /* 0x0000000614170981 */ /* 0x000ee2000c1e1900 */
[----:B-1----:R-:W-:-:S05]  /*1380*/  @P6 IMAD.WIDE.U32 R12, R15, 0x4, R12 ;  /* 0x000000040f0c6825 */ /* 0x002fca00078e000c */
[----:B------:R0:W3:Y:S01]  /*1390*/  @P6 LDG.E R22, desc[UR6][R12.64] ;  /* 0x000000060c166981 */ /* 0x0000e2000c1e1900 */
[----:B------:R-:W1:Y:S08]  /*13a0*/  @!P5 LDC.64 R14, c[0x0][0x388] ;  /* 0x0000e200ff0edb82 */ /* 0x000e700000000a00 */
[----:B------:R-:W5:Y:S08]  /*13b0*/  @!P4 LDC.64 R18, c[0x0][0x388] ;  /* 0x0000e200ff12cb82 */ /* 0x000f700000000a00 */
[----:B0-----:R-:W0:Y:S01]  /*13c0*/  @!P3 LDC.64 R12, c[0x0][0x388] ;  /* 0x0000e200ff0cbb82 */ /* 0x001e220000000a00 */
[----:B-1----:R1:W4:Y:S07]  /*13d0*/  @!P5 LDG.E R27, desc[UR6][R14.64] ;  /* 0x000000060e1bd981 */ /* 0x00232e000c1e1900 */
[----:B------:R-:W2:Y:S01]  /*13e0*/  @!P0 LDC.64 R16, c[0x0][0x388] ;  /* 0x0000e200ff108b82 */ /* 0x000ea20000000a00 */
[----:B-----5:R-:W5:Y:S07]  /*13f0*/  @!P4 LDG.E R26, desc[UR6][R18.64] ;  /* 0x00000006121ac981 */ /* 0x020f6e000c1e1900 */
[----:B-1----:R-:W1:Y:S01]  /*1400*/  @!P1 LDC.64 R14, c[0x0][0x388] ;  /* 0x0000e200ff0e9b82 */ /* 0x002e620000000a00 */
[----:B0-----:R-:W3:Y:S07]  /*1410*/  @!P3 LDG.E R25, desc[UR6][R12.64] ;  /* 0x000000060c19b981 */ /* 0x001eee000c1e1900 */
[----:B------:R-:W0:Y:S01]  /*1420*/  @!P6 LDC.64 R20, c[0x0][0x388] ;  /* 0x0000e200ff14eb82 */ /* 0x000e220000000a00 */
[----:B-1----:R-:W3:Y:S04]  /*1430*/  @!P1 LDG.E R24, desc[UR6][R14.64] ;  /* 0x000000060e189981 */ /* 0x002ee8000c1e1900 */
[----:B--2---:R-:W2:Y:S04]  /*1440*/  @!P0 LDG.E R23, desc[UR6][R16.64] ;  /* 0x0000000610178981 */ /* 0x004ea8000c1e1900 */
[----:B0-----:R-:W2:Y:S01]  /*1450*/  @!P6 LDG.E R22, desc[UR6][R20.64] ;  /* 0x000000061416e981 */ /* 0x001ea2000c1e1900 */
[----:B------:R-:W-:-:S02]  /*1460*/  FSETP.NEU.AND P0, PT, R28, 255, PT ;  /* 0x437f00001c00780b */ /* 0x000fc40003f0d000 */
[----:B----4-:R-:W-:Y:S01]  /*1470*/  FSETP.NEU.AND P1, PT, R27, 255, PT ;  /* 0x437f00001b00780b */ /* 0x010fe20003f2d000 */
[----:B------:R-:W-:-:S10]  /*1480*/  VIADD R27, R11, 0x1 ;  /* 0x000000010b1b7836 */ /* 0x000fd40000000000 */
[----:B------:R-:W-:Y:S02]  /*1490*/  @P0 IADD3 R27, PT, PT, R11, RZ, RZ ;  /* 0x000000ff0b1b0210 */ /* 0x000fe40007ffe0ff */
[----:B-----5:R-:W-:-:S03]  /*14a0*/  FSETP.NEU.AND P0, PT, R26, 255, PT ;  /* 0x437f00001a00780b */ /* 0x020fc60003f0d000 */
[C---:B------:R-:W-:Y:S01]  /*14b0*/  VIADD R11, R27.reuse, 0x1 ;  /* 0x000000011b0b7836 */ /* 0x040fe20000000000 */
[----:B------:R-:W-:Y:S02]  /*14c0*/  @P1 IADD3 R11, PT, PT, R27, RZ, RZ ;  /* 0x000000ff1b0b1210 */ /* 0x000fe40007ffe0ff */
[----:B---3--:R-:W-:-:S03]  /*14d0*/  FSETP.NEU.AND P1, PT, R25, 255, PT ;  /* 0x437f00001900780b */ /* 0x008fc60003f2d000 */
[----:B------:R-:W-:-:S04]  /*14e0*/  VIADD R12, R11, 0x1 ;  /* 0x000000010b0c7836 */ /* 0x000fc80000000000 */
[----:B------:R-:W-:-:S05]  /*14f0*/  @P0 IADD3 R12, PT, PT, R11, RZ, RZ ;  /* 0x000000ff0b0c0210 */ /* 0x000fca0007ffe0ff */
[----:B------:R-:W-:Y:S01]  /*1500*/  VIADD R11, R12, 0x1 ;  /* 0x000000010c0b7836 */ /* 0x000fe20000000000 */
[----:B------:R-:W-:Y:S02]  /*1510*/  FSETP.NEU.AND P0, PT, R24, 255, PT ;  /* 0x437f00001800780b */ /* 0x000fe40003f0d000 */
[----:B------:R-:W-:Y:S01]  /*1520*/  @P1 IADD3 R11, PT, PT, R12, RZ, RZ ;  /* 0x000000ff0c0b1210 */ /* 0x000fe20007ffe0ff */
[----:B------:R-:W-:-:S04]  /*1530*/  UISETP.NE.AND UP0, UPT, UR4, 0x3, UPT ;  /* 0x000000030400788c */ /* 0x000fc8000bf05270 */
[----:B------:R-:W-:-:S06]  /*1540*/  VIADD R12, R11, 0x1 ;  /* 0x000000010b0c7836 */ /* 0x000fcc0000000000 */
[----:B------:R-:W-:-:S05]  /*1550*/  @P0 IADD3 R12, PT, PT, R11, RZ, RZ ;  /* 0x000000ff0b0c0210 */ /* 0x000fca0007ffe0ff */
[----:B------:R-:W-:Y:S01]  /*1560*/  VIADD R13, R12, 0x1 ;  /* 0x000000010c0d7836 */ /* 0x000fe20000000000 */
[----:B--2---:R-:W-:Y:S02]  /*1570*/  FSETP.NEU.AND P1, PT, R23, 255, PT ;  /* 0x437f00001700780b */ /* 0x004fe40003f2d000 */
[----:B------:R-:W-:-:S11]  /*1580*/  FSETP.NEU.AND P0, PT, R22, 255, PT ;  /* 0x437f00001600780b */ /* 0x000fd60003f0d000 */
[----:B------:R-:W-:-:S05]  /*1590*/  @P1 IADD3 R13, PT, PT, R12, RZ, RZ ;  /* 0x000000ff0c0d1210 */ /* 0x000fca0007ffe0ff */
[C---:B------:R-:W-:Y:S01]  /*15a0*/  VIADD R11, R13.reuse, 0x1 ;  /* 0x000000010d0b7836 */ /* 0x040fe20000000000 */
[----:B------:R-:W-:Y:S01]  /*15b0*/  @P0 IADD3 R11, PT, PT, R13, RZ, RZ ;  /* 0x000000ff0d0b0210 */ /* 0x000fe20007ffe0ff */
[----:B------:R-:W-:Y:S06]  /*15c0*/  BRA.U !UP0, `(.L_x_6) ;  /* 0x0000000508547547 */ /* 0x000fec000b800000 */
[----:B------:R-:W-:-:S05]  /*15d0*/  VIADD R15, R8, 0x1 ;  /* 0x00000001080f7836 */ /* 0x000fca0000000000 */
[----:B------:R-:W-:-:S13]  /*15e0*/  ISETP.GE.AND P6, PT, R15, RZ, PT ;  /* 0x000000ff0f00720c */ /* 0x000fda0003fc6270 */
[----:B------:R-:W0:Y:S02]  /*15f0*/  @P6 LDC.64 R12, c[0x0][0x388] ;  /* 0x0000e200ff0c6b82 */ /* 0x000e240000000a00 */
[----:B0-----:R-:W-:-:S06]  /*1600*/  @P6 IMAD.WIDE.U32 R12, R15, 0x4, R12 ;  /* 0x000000040f0c6825 */ /* 0x001fcc00078e000c */
[----:B------:R0:W2:Y:S01]  /*1610*/  @P6 LDG.E R12, desc[UR6][R12.64] ;  /* 0x000000060c0c6981 */ /* 0x0000a2000c1e1900 */
[----:B------:R-:W-:Y:S01]  /*1620*/  IADD3 R10, PT, PT, R9, R10, RZ ;  /* 0x0000000a090a7210 */ /* 0x000fe20007ffe0ff */
[----:B------:R-:W1:Y:S03]  /*1630*/  @!P6 LDC.64 R20, c[0x0][0x388] ;  /* 0x0000e200ff14eb82 */ /* 0x000e660000000a00 */
[C---:B------:R-:W-:Y:S01]  /*1640*/  ISETP.GE.AND P5, PT, R10.reuse, RZ, PT ;  /* 0x000000ff0a00720c */ /* 0x040fe20003fa6270 */
[----:B------:R-:W-:-:S05]  /*1650*/  VIADD R10, R10, UR5 ;  /* 0x000000050a0a7c36 */ /* 0x000fca0008000000 */
[C---:B------:R-:W-:Y:S02]  /*1660*/  ISETP.GE.AND P4, PT, R10.reuse, RZ, PT ;  /* 0x000000ff0a00720c */ /* 0x040fe40003f86270 */
[----:B------:R-:W-:-:S04]  /*1670*/  IADD3 R10, PT, PT, R10, UR5, RZ ;  /* 0x000000050a0a7c10 */ /* 0x000fc8000fffe0ff */
[C---:B------:R-:W-:Y:S01]  /*1680*/  ISETP.GE.AND P3, PT, R10.reuse, RZ, PT ;  /* 0x000000ff0a00720c */ /* 0x040fe20003f66270 */
[----:B------:R-:W3:Y:S01]  /*1690*/  @P5 LDC.64 R28, c[0x0][0x388] ;  /* 0x0000e200ff1c5b82 */ /* 0x000ee20000000a00 */
[----:B------:R-:W-:Y:S02]  /*16a0*/  VIADD R10, R10, UR5 ;  /* 0x000000050a0a7c36 */ /* 0x000fe40008000000 */
[----:B0-----:R-:W-:-:S03]  /*16b0*/  @P5 VIADD R13, R2, 0xfffffffe ;  /* 0xfffffffe020d5836 */ /* 0x001fc60000000000 */
[C---:B------:R-:W-:Y:S02]  /*16c0*/  ISETP.GE.AND P1, PT, R10.reuse, RZ, PT ;  /* 0x000000ff0a00720c */ /* 0x040fe40003f26270 */
[----:B------:R-:W0:Y:S01]  /*16d0*/  @P4 LDC.64 R22, c[0x0][0x388] ;  /* 0x0000e200ff164b82 */ /* 0x000e220000000a00 */
[----:B------:R-:W-:-:S04]  /*16e0*/  IADD3 R10, PT, PT, R10, UR5, RZ ;  /* 0x000000050a0a7c10 */ /* 0x000fc8000fffe0ff */
[C---:B------:R-:W-:Y:S02]  /*16f0*/  ISETP.GE.AND P0, PT, R10.reuse, RZ, PT ;  /* 0x000000ff0a00720c */ /* 0x040fe40003f06270 */
[----:B------:R-:W-:Y:S01]  /*1700*/  IADD3 R10, PT, PT, R10, UR5, RZ ;  /* 0x000000050a0a7c10 */ /* 0x000fe2000fffe0ff */
[----:B------:R-:W4:Y:S01]  /*1710*/  @P3 LDC.64 R24, c[0x0][0x388] ;  /* 0x0000e200ff183b82 */ /* 0x000f220000000a00 */
[----:B------:R-:W-:-:S07]  /*1720*/  @P4 VIADD R15, R3, 0xfffffffe ;  /* 0xfffffffe030f4836 */ /* 0x000fce0000000000 */
[----:B------:R-:W5:Y:S01]  /*1730*/  @P1 LDC.64 R18, c[0x0][0x388] ;  /* 0x0000e200ff121b82 */ /* 0x000f620000000a00 */
[----:B---3--:R-:W-:-:S05]  /*1740*/  @P5 IMAD.WIDE.U32 R28, R13, 0x4, R28 ;  /* 0x000000040d1c5825 */ /* 0x008fca00078e001c */
[----:B------:R-:W3:Y:S01]  /*1750*/  @P5 LDG.E R13, desc[UR6][R28.64] ;  /* 0x000000061c0d5981 */ /* 0x000ee2000c1e1900 */
[----:B0-----:R-:W-:Y:S01]  /*1760*/  @P4 IMAD.WIDE.U32 R22, R15, 0x4, R22 ;  /* 0x000000040f164825 */ /* 0x001fe200078e0016 */
[----:B------:R-:W0:Y:S01]  /*1770*/  @P0 LDC.64 R16, c[0x0][0x388] ;  /* 0x0000e200ff100b82 */ /* 0x000e220000000a00 */
[----:B------:R-:W-:-:S05]  /*1780*/  @P3 IADD3 R15, PT, PT, R7, -0x2, RZ ;  /* 0xfffffffe070f3810 */ /* 0x000fca0007ffe0ff */
[----:B----4-:R-:W-:-:S04]  /*1790*/  @P3 IMAD.WIDE.U32 R24, R15, 0x4, R24 ;  /* 0x000000040f183825 */ /* 0x010fc800078e0018 */
[----:B------:R-:W-:Y:S01]  /*17a0*/  @P1 VIADD R27, R5, 0xfffffffe ;  /* 0xfffffffe051b1836 */ /* 0x000fe20000000000 */
[----:B------:R-:W4:Y:S04]  /*17b0*/  @P3 LDG.E R26, desc[UR6][R24.64] ;  /* 0x00000006181a3981 */ /* 0x000f28000c1e1900 */
[----:B-1----:R5:W2:Y:S01]  /*17c0*/  @!P6 LDG.E R12, desc[UR6][R20.64] ;  /* 0x00000006140ce981 */ /* 0x002aa2000c1e1900 */
[----:B------:R-:W-:-:S03]  /*17d0*/  ISETP.GE.AND P6, PT, R10, RZ, PT ;  /* 0x000000ff0a00720c */ /* 0x000fc60003fc6270 */
[----:B------:R1:W4:Y:S10]  /*17e0*/  @P4 LDG.E R10, desc[UR6][R22.64] ;  /* 0x00000006160a4981 */ /* 0x000334000c1e1900 */
[----:B------:R-:W1:Y:S01]  /*17f0*/  @P6 LDC.64 R14, c[0x0][0x388] ;  /* 0x0000e200ff0e6b82 */ /* 0x000e620000000a00 */
[----:B-----5:R-:W-:Y:S01]  /*1800*/  @P1 IMAD.WIDE.U32 R20, R27, 0x4, R18 ;  /* 0x000000041b141825 */ /* 0x020fe200078e0012 */
[----:B------:R-:W-:-:S04]  /*1810*/  @P0 IADD3 R19, PT, PT, R6, -0x2, RZ ;  /* 0xfffffffe06130810 */ /* 0x000fc80007ffe0ff */
[----:B------:R-:W5:Y:S01]  /*1820*/  @P1 LDG.E R27, desc[UR6][R20.64] ;  /* 0x00000006141b1981 */ /* 0x000f62000c1e1900 */
[----:B0-----:R-:W-:-:S04]  /*1830*/  @P0 IMAD.WIDE.U32 R28, R19, 0x4, R16 ;  /* 0x00000004131c0825 */ /* 0x001fc800078e0010 */
[----:B------:R-:W-:Y:S02]  /*1840*/  @P6 VIADD R17, R0, 0xfffffffe ;  /* 0xfffffffe00116836 */ /* 0x000fe40000000000 */
[----:B------:R-:W5:Y:S02]  /*1850*/  @P0 LDG.E R28, desc[UR6][R28.64] ;  /* 0x000000061c1c0981 */ /* 0x000f64000c1e1900 */
[----:B-1----:R-:W-:-:S05]  /*1860*/  @P6 IMAD.WIDE.U32 R14, R17, 0x4, R14 ;  /* 0x00000004110e6825 */ /* 0x002fca00078e000e */
[----:B------:R0:W5:Y:S01]  /*1870*/  @P6 LDG.E R29, desc[UR6][R14.64] ;  /* 0x000000060e1d6981 */ /* 0x000162000c1e1900 */
[----:B------:R-:W1:Y:S08]  /*1880*/  @!P5 LDC.64 R22, c[0x0][0x388] ;  /* 0x0000e200ff16db82 */ /* 0x000e700000000a00 */
[----:B------:R-:W3:Y:S08]  /*1890*/  @!P4 LDC.64 R18, c[0x0][0x388] ;  /* 0x0000e200ff12cb82 */ /* 0x000ef00000000a00 */
[----:B------:R-:W3:Y:S08]  /*18a0*/  @!P3 LDC.64 R16, c[0x0][0x388] ;  /* 0x0000e200ff10bb82 */ /* 0x000ef00000000a00 */
[----:B0-----:R-:W0:Y:S01]  /*18b0*/  @!P1 LDC.64 R14, c[0x0][0x388] ;  /* 0x0000e200ff0e9b82 */ /* 0x001e220000000a00 */
[----:B-1----:R-:W4:Y:S07]  /*18c0*/  @!P5 LDG.E R13, desc[UR6][R22.64] ;  /* 0x00000006160dd981 */ /* 0x002f2e000c1e1900 */
[----:B------:R-:W1:Y:S08]  /*18d0*/  @!P0 LDC.64 R20, c[0x0][0x388] ;  /* 0x0000e200ff148b82 */ /* 0x000e700000000a00 */
[----:B------:R-:W1:Y:S01]  /*18e0*/  @!P6 LDC.64 R24, c[0x0][0x388] ;  /* 0x0000e200ff18eb82 */ /* 0x000e620000000a00 */
[----:B---3--:R-:W3:Y:S04]  /*18f0*/  @!P3 LDG.E R26, desc[UR6][R16.64] ;  /* 0x00000006101ab981 */ /* 0x008ee8000c1e1900 */
[----:B------:R-:W5:Y:S04]  /*1900*/  @!P4 LDG.E R10, desc[UR6][R18.64] ;  /* 0x00000006120ac981 */ /* 0x000f68000c1e1900 */
[----:B0-----:R-:W3:Y:S04]  /*1910*/  @!P1 LDG.E R27, desc[UR6][R14.64] ;  /* 0x000000060e1b9981 */ /* 0x001ee8000c1e1900 */
[----:B-1----:R-:W3:Y:S04]  /*1920*/  @!P0 LDG.E R28, desc[UR6][R20.64] ;  /* 0x00000006141c8981 */ /* 0x002ee8000c1e1900 */
[----:B------:R-:W3:Y:S01]  /*1930*/  @!P6 LDG.E R29, desc[UR6][R24.64] ;  /* 0x00000006181de981 */ /* 0x000ee2000c1e1900 */
[----:B--2---:R-:W-:-:S02]  /*1940*/  FSETP.NEU.AND P0, PT, R12, 255, PT ;  /* 0x437f00000c00780b */ /* 0x004fc40003f0d000 */
[----:B------:R-:W-:-:S11]  /*1950*/  IADD3 R12, PT, PT, R11, 0x1, RZ ;  /* 0x000000010b0c7810 */ /* 0x000fd60007ffe0ff */
[----:B------:R-:W-:Y:S01]  /*1960*/  @P0 IMAD.MOV R12, RZ, RZ, R11 ;  /* 0x000000ffff0c0224 */ /* 0x000fe200078e020b */
[----:B----4-:R-:W-:Y:S01]  /*1970*/  FSETP.NEU.AND P1, PT, R13, 255, PT ;  /* 0x437f00000d00780b */ /* 0x010fe20003f2d000 */
[----:B------:R-:W-:Y:S01]  /*1980*/  VIADD R8, R8, 0x2 ;  /* 0x0000000208087836 */ /* 0x000fe20000000000 */
[----:B------:R-:W-:Y:S01]  /*1990*/  IADD3 R3, PT, PT, R3, 0x2, RZ ;  /* 0x0000000203037810 */ /* 0x000fe20007ffe0ff */
[----:B------:R-:W-:Y:S01]  /*19a0*/  VIADD R2, R2, 0x2 ;  /* 0x0000000202027836 */ /* 0x000fe20000000000 */
[----:B------:R-:W-:Y:S01]  /*19b0*/  IADD3 R5, PT, PT, R5, 0x2, RZ ;  /* 0x0000000205057810 */ /* 0x000fe20007ffe0ff */
[----:B------:R-:W-:Y:S01]  /*19c0*/  VIADD R7, R7, 0x2 ;  /* 0x0000000207077836 */ /* 0x000fe20000000000 */
[----:B------:R-:W-:Y:S01]  /*19d0*/  IADD3 R0, PT, PT, R0, 0x2, RZ ;  /* 0x0000000200007810 */ /* 0x000fe20007ffe0ff */
[----:B------:R-:W-:Y:S01]  /*19e0*/  VIADD R6, R6, 0x2 ;  /* 0x0000000206067836 */ /* 0x000fe20000000000 */
[----:B------:R-:W-:Y:S01]  /*19f0*/  UIADD3 UR4, UPT, UPT, UR4, 0x2, URZ ;  /* 0x0000000204047890 */ /* 0x000fe2000fffe0ff */
[----:B-----5:R-:W-:-:S02]  /*1a00*/  FSETP.NEU.AND P0, PT, R10, 255, PT ;  /* 0x437f00000a00780b */ /* 0x020fc40003f0d000 */
[----:B------:R-:W-:Y:S02]  /*1a10*/  IADD3 R10, PT, PT, R12, 0x1, RZ ;  /* 0x000000010c0a7810 */ /* 0x000fe40007ffe0ff */
[----:B------:R-:W-:Y:S01]  /*1a20*/  @P1 IMAD.MOV R10, RZ, RZ, R12 ;  /* 0x000000ffff0a1224 */ /* 0x000fe200078e020c */
[----:B---3--:R-:W-:-:S04]  /*1a30*/  FSETP.NEU.AND P1, PT, R26, 255, PT ;  /* 0x437f00001a00780b */ /* 0x008fc80003f2d000 */
[----:B------:R-:W-:-:S04]  /*1a40*/  IADD3 R11, PT, PT, R10, 0x1, RZ ;  /* 0x000000010a0b7810 */ /* 0x000fc80007ffe0ff */
[----:B------:R-:W-:Y:S01]  /*1a50*/  @P0 IMAD.MOV R11, RZ, RZ, R10 ;  /* 0x000000ffff0b0224 */ /* 0x000fe200078e020a */
[----:B------:R-:W-:-:S04]  /*1a60*/  FSETP.NEU.AND P0, PT, R27, 255, PT ;  /* 0x437f00001b00780b */ /* 0x000fc80003f0d000 */
[----:B------:R-:W-:Y:S01]  /*1a70*/  IADD3 R10, PT, PT, R11, 0x1, RZ ;  /* 0x000000010b0a7810 */ /* 0x000fe20007ffe0ff */
[----:B------:R-:W-:Y:S01]  /*1a80*/  @P1 IMAD.MOV R10, RZ, RZ, R11 ;  /* 0x000000ffff0a1224 */ /* 0x000fe200078e020b */
[----:B------:R-:W-:-:S04]  /*1a90*/  FSETP.NEU.AND P1, PT, R28, 255, PT ;  /* 0x437f00001c00780b */ /* 0x000fc80003f2d000 */
[----:B------:R-:W-:-:S03]  /*1aa0*/  IADD3 R11, PT, PT, R10, 0x1, RZ ;  /* 0x000000010a0b7810 */ /* 0x000fc60007ffe0ff */
[----:B------:R-:W-:Y:S01]  /*1ab0*/  @P0 IMAD.MOV R11, RZ, RZ, R10 ;  /* 0x000000ffff0b0224 */ /* 0x000fe200078e020a */
[----:B------:R-:W-:-:S04]  /*1ac0*/  FSETP.NEU.AND P0, PT, R29, 255, PT ;  /* 0x437f00001d00780b */ /* 0x000fc80003f0d000 */
[----:B------:R-:W-:Y:S01]  /*1ad0*/  IADD3 R10, PT, PT, R11, 0x1, RZ ;  /* 0x000000010b0a7810 */ /* 0x000fe20007ffe0ff */
[----:B------:R-:W-:-:S05]  /*1ae0*/  @P1 IMAD.MOV R10, RZ, RZ, R11 ;  /* 0x000000ffff0a1224 */ /* 0x000fca00078e020b */
[----:B------:R-:W-:-:S03]  /*1af0*/  IADD3 R11, PT, PT, R10, 0x1, RZ ;  /* 0x000000010a0b7810 */ /* 0x000fc60007ffe0ff */
[----:B------:R-:W-:Y:S01]  /*1b00*/  @P0 IADD3 R11, PT, PT, R10, RZ, RZ ;  /* 0x000000ff0a0b0210 */ /* 0x000fe20007ffe0ff */
[----:B------:R-:W-:Y:S06]  /*1b10*/  BRA `(.L_x_7) ;  /* 0xfffffff400787947 */ /* 0x000fec000383ffff */
.L_x_6:
[----:B------:R-:W-:-:S13]  /*1b20*/  ISETP.GT.AND P0, PT, R11, 0x14, PT ;  /* 0x000000140b00780c */ /* 0x000fda0003f04270 */
.L_x_5:
[----:B------:R-:W-:Y:S05]  /*1b30*/  BSYNC.RECONVERGENT B0 ;  /* 0x0000000000007941 */ /* 0x000fea0003800200 */
.L_x_4:
[----:B------:R-:W0:Y:S01]  /*1b40*/  LDC.64 R2, c[0x0][0x390] ;  /* 0x0000e400ff027b82 */ /* 0x000e220000000a00 */
[----:B------:R-:W-:Y:S01]  /*1b50*/  @P2 IMAD.MOV.U32 R5, RZ, RZ, 0x437f0000 ;  /* 0x437f0000ff052424 */ /* 0x000fe200078e00ff */
[----:B------:R-:W-:-:S06]  /*1b60*/  @P0 MOV R9, 0x437f0000 ;  /* 0x437f000000090802 */ /* 0x000fcc0000000f00 */
[----:B------:R-:W1:Y:S01]  /*1b70*/  @P0 LDC.64 R6, c[0x0][0x398] ;  /* 0x0000e600ff060b82 */ /* 0x000e620000000a00 */
[----:B0-----:R-:W-:-:S05]  /*1b80*/  IMAD.WIDE R2, R4, 0x4, R2 ;  /* 0x0000000404027825 */ /* 0x001fca00078e0202 */
[----:B------:R0:W-:Y:S01]  /*1b90*/  @P2 STG.E desc[UR6][R2.64], R5 ;  /* 0x0000000502002986 */ /* 0x0001e2000c101906 */
[----:B-1----:R-:W-:-:S03]  /*1ba0*/  @P0 IMAD.WIDE R6, R4, 0x4, R6 ;  /* 0x0000000404060825 */ /* 0x002fc600078e0206 */
[----:B------:R0:W-:Y:S04]  /*1bb0*/  @!P2 STG.E desc[UR6][R2.64], RZ ;  /* 0x000000ff0200a986 */ /* 0x0001e8000c101906 */
[----:B------:R0:W-:Y:S01]  /*1bc0*/  @P0 STG.E desc[UR6][R6.64], R9 ;  /* 0x0000000906000986 */ /* 0x0001e2000c101906 */
[----:B------:R-:W-:Y:S05]  /*1bd0*/  @P0 EXIT ;  /* 0x000000000000094d */ /* 0x000fea0003800000 */
[----:B0-----:R-:W0:Y:S02]  /*1be0*/  LDC.64 R2, c[0x0][0x398] ;  /* 0x0000e600ff027b82 */ /* 0x001e240000000a00 */
[----:B0-----:R-:W-:-:S05]  /*1bf0*/  IMAD.WIDE R2, R4, 0x4, R2 ;  /* 0x0000000404027825 */ /* 0x001fca00078e0202 */
[----:B------:R-:W-:Y:S01]  /*1c00*/  STG.E desc[UR6][R2.64], RZ ;  /* 0x000000ff02007986 */ /* 0x000fe2000c101906 */
[----:B------:R-:W-:Y:S05]  /*1c10*/  EXIT ;  /* 0x000000000000794d */ /* 0x000fea0003800000 */
.L_x_8:
        /* <DEDUP_REMOVED lines=14> */
.L_x_105:


//--------------------- .text._Z14skin_detectionPfS_S_S_S_ii --------------------------
	.section	.text._Z14skin_detectionPfS_S_S_S_ii,"ax",@progbits
	.align	128
        .global         _Z14skin_detectionPfS_S_S_S_ii
        .type           _Z14skin_detectionPfS_S_S_S_ii,@function
        .size           _Z14skin_detectionPfS_S_S_S_ii,(.L_x_99 - _Z14skin_detectionPfS_S_S_S_ii)
        .other          _Z14skin_detectionPfS_S_S_S_ii,@"STO_CUDA_ENTRY STV_DEFAULT"
_Z14skin_detectionPfS_S_S_S_ii:
.text._Z14skin_detectionPfS_S_S_S_ii:
[----:B------:R-:W-:Y:S01]  /*0000*/  LDC R1, c[0x0][0x37c] ;  /* 0x0000df00ff017b82 */ /* 0x000fe20000000800 */
[----:B------:R-:W0:Y:S07]  /*0010*/  S2R R5, SR_TID.Y ;  /* 0x0000000000057919 */ /* 0x000e2e0000002200 */
[----:B------:R-:W0:Y:S01]  /*0020*/  S2UR UR4, SR_CTAID.Y ;  /* 0x00000000000479c3 */ /* 0x000e220000002600 */
[----:B------:R-:W1:Y:S01]  /*0030*/  LDCU.64 UR6, c[0x0][0x3a8] ;  /* 0x00007500ff0677ac */ /* 0x000e620008000a00 */
[----:B------:R-:W2:Y:S06]  /*0040*/  S2R R0, SR_TID.X ;  /* 0x0000000000007919 */ /* 0x000eac0000002100 */
[----:B------:R-:W0:Y:S08]  /*0050*/  LDC R2, c[0x0][0x364] ;  /* 0x0000d900ff027b82 */ /* 0x000e300000000800 */
[----:B------:R-:W2:Y:S08]  /*0060*/  S2UR UR5, SR_CTAID.X ;  /* 0x00000000000579c3 */ /* 0x000eb00000002500 */
[----:B------:R-:W2:Y:S01]  /*0070*/  LDC R3, c[0x0][0x360] ;  /* 0x0000d800ff037b82 */ /* 0x000ea20000000800 */
[----:B0-----:R-:W-:-:S05]  /*0080*/  IMAD R5, R2, UR4, R5 ;  /* 0x0000000402057c24 */ /* 0x001fca000f8e0205 */
[----:B-1----:R-:W-:Y:S01]  /*0090*/  ISETP.GE.AND P0, PT, R5, UR7, PT ;  /* 0x0000000705007c0c */ /* 0x002fe2000bf06270 */
[----:B--2---:R-:W-:-:S05]  /*00a0*/  IMAD R0, R3, UR5, R0 ;  /* 0x0000000503007c24 */ /* 0x004fca000f8e0200 */
[----:B------:R-:W-:-:S13]  /*00b0*/  ISETP.GE.OR P0, PT, R0, UR6, P0 ;  /* 0x0000000600007c0c */ /* 0x000fda0008706670 */
[----:B------:R-:W-:Y:S05]  /*00c0*/  @P0 EXIT ;  /* 0x000000000000094d */ /* 0x000fea0003800000 */
[----:B------:R-:W0:Y:S01]  /*00d0*/  LDC.64 R8, c[0x0][0x380] ;  /* 0x0000e000ff087b82 */ /* 0x000e220000000a00 */
[----:B------:R-:W1:Y:S01]  /*00e0*/  LDCU.64 UR4, c[0x0][0x358] ;  /* 0x00006b00ff0477ac */ /* 0x000e620008000a00 */
[----:B------:R-:W-:-:S06]  /*00f0*/  IMAD R5, R5, UR6, R0 ;  /* 0x0000000605057c24 */ /* 0x000fcc000f8e0200 */
[----:B------:R-:W2:Y:S08]  /*0100*/  LDC.64 R10, c[0x0][0x388] ;  /* 0x0000e200ff0a7b82 */ /* 0x000eb00000000a00 */
[----:B------:R-:W3:Y:S01]  /*0110*/  LDC.64 R6, c[0x0][0x390] ;  /* 0x0000e400ff067b82 */ /* 0x000ee20000000a00 */
[----:B0-----:R-:W-:-:S05]  /*0120*/  IMAD.WIDE R8, R5, 0x4, R8 ;  /* 0x0000000405087825 */ /* 0x001fca00078e0208 */
[----:B-1----:R-:W4:Y:S01]  /*0130*/  LDG.E R0, desc[UR4][R8.64] ;  /* 0x0000000408007981 */ /* 0x002f22000c1e1900 */
[----:B--2---:R-:W-:-:S05]  /*0140*/  IMAD.WIDE R10, R5, 0x4, R10 ;  /* 0x00000004050a7825 */ /* 0x004fca00078e020a */
[----:B------:R-:W4:Y:S01]  /*0150*/  LDG.E R3, desc[UR4][R10.64] ;  /* 0x000000040a037981 */ /* 0x000f22000c1e1900 */
[----:B---3--:R-:W-:-:S06]  /*0160*/  IMAD.WIDE R6, R5, 0x4, R6 ;  /* 0x0000000405067825 */ /* 0x008fcc00078e0206 */
[----:B------:R-:W2:Y:S01]  /*0170*/  LDG.E R6, desc[UR4][R6.64] ;  /* 0x0000000406067981 */ /* 0x000ea2000c1e1900 */
[----:B------:R-:W-:Y:S01]  /*0180*/  BSSY.RECONVERGENT B0, `(.L_x_9) ;  /* 0x000000f000007945 */ /* 0x000fe20003800200 */
[----:B----4-:R-:W-:-:S04]  /*0190*/  FADD R13, R0, R3 ;  /* 0x00000003000d7221 */ /* 0x010fc80000000000 */
[----:B--2---:R-:W-:-:S04]  /*01a0*/  FADD R2, R6, R13 ;  /* 0x0000000d06027221 */ /* 0x004fc80000000000 */
[----:B------:R-:W0:Y:S08]  /*01b0*/  MUFU.RCP R13, R2 ;  /* 0x00000002000d7308 */ /* 0x000e300000001000 */
[----:B------:R-:W1:Y:S01]  /*01c0*/  FCHK P0, R0, R2 ;  /* 0x0000000200007302 */ /* 0x000e620000000000 */
[----:B0-----:R-:W-:-:S04]  /*01d0*/  FFMA R4, -R2, R13, 1 ;  /* 0x3f80000002047423 */ /* 0x001fc8000000010d */
[----:B------:R-:W-:-:S04]  /*01e0*/  FFMA R13, R13, R4, R13 ;  /* 0x000000040d0d7223 */ /* 0x000fc8000000000d */
[----:B------:R-:W-:-:S04]  /*01f0*/  FFMA R4, R0, R13, RZ ;  /* 0x0000000d00047223 */ /* 0x000fc800000000ff */
[----:B------:R-:W-:-:S04]  /*0200*/  FFMA R12, -R2, R4, R0 ;  /* 0x00000004020c7223 */ /* 0x000fc80000000100 */
[----:B------:R-:W-:Y:S01]  /*0210*/  FFMA R8, R13, R12, R4 ;  /* 0x0000000c0d087223 */ /* 0x000fe20000000004 */
[----:B-1----:R-:W-:Y:S06]  /*0220*/  @!P0 BRA `(.L_x_10) ;  /* 0x0000000000108947 */ /* 0x002fec0003800000 */
[----:B------:R-:W-:Y:S01]  /*0230*/  IMAD.MOV.U32 R4, RZ, RZ, R0 ;  /* 0x000000ffff047224 */ /* 0x000fe200078e0000 */
[----:B------:R-:W-:-:S07]  /*0240*/  MOV R10, 0x260 ;  /* 0x00000260000a7802 */ /* 0x000fce0000000f00 */
[----:B------:R-:W-:Y:S05]  /*0250*/  CALL.REL.NOINC `($__internal_2_$__cuda_sm3x_div_rn_noftz_f32_slowpath) ;  /* 0x0000001800447944 */ /* 0x000fea0003c00000 */
[----:B------:R-:W-:-:S07]  /*0260*/  IMAD.MOV.U32 R8, RZ, RZ, R4 ;  /* 0x000000ffff087224 */ /* 0x000fce00078e0004 */
.L_x_10:
[----:B------:R-:W-:Y:S05]  /*0270*/  BSYNC.RECONVERGENT B0 ;  /* 0x0000000000007941 */ /* 0x000fea0003800200 */
.L_x_9:
[----:B------:R-:W0:Y:S01]  /*0280*/  MUFU.RCP R7, R2 ;  /* 0x0000000200077308 */ /* 0x000e220000001000 */
[----:B------:R-:W-:Y:S07]  /*0290*/  BSSY.RECONVERGENT B0, `(.L_x_11) ;  /* 0x000000c000007945 */ /* 0x000fee0003800200 */
        /* <DEDUP_REMOVED lines=11> */
.L_x_12:
[----:B------:R-:W-:Y:S05]  /*0350*/  BSYNC.RECONVERGENT B0 ;  /* 0x0000000000007941 */ /* 0x000fea0003800200 */
.L_x_11:
[----:B------:R-:W0:Y:S01]  /*0360*/  F2F.F64.F32 R10, R7 ;  /* 0x00000007000a7310 */ /* 0x000e220000201800 */
[----:B------:R-:W-:Y:S01]  /*0370*/  UMOV UR6, 0x51eb851f ;  /* 0x51eb851f00067882 */ /* 0x000fe20000000000 */
[----:B------:R-:W-:Y:S01]  /*0380*/  UMOV UR7, 0x3fd51eb8 ;  /* 0x3fd51eb800077882 */ /* 0x000fe20000000000 */
[C---:B------:R-:W-:Y:S01]  /*0390*/  FADD R4, R0.reuse, R0 ;  /* 0x0000000000047221 */ /* 0x040fe20000000000 */
[C-C-:B------:R-:W-:Y:S01]  /*03a0*/  FADD R12, R0.reuse, -R6.reuse ;  /* 0x80000006000c7221 */ /* 0x140fe20000000000 */
[C---:B------:R-:W-:Y:S01]  /*03b0*/  FADD R15, R3.reuse, -R6 ;  /* 0x80000006030f7221 */ /* 0x040fe20000000000 */
[----:B------:R-:W-:Y:S01]  /*03c0*/  FADD R16, R0, -R3 ;  /* 0x8000000300107221 */ /* 0x000fe20000000000 */
[----:B------:R-:W-:Y:S01]  /*03d0*/  FADD R13, -R3, R4 ;  /* 0x00000004030d7221 */ /* 0x000fe20000000100 */
[----:B------:R-:W1:Y:S01]  /*03e0*/  F2F.F64.F32 R8, R8 ;  /* 0x0000000800087310 */ /* 0x000e620000201800 */
[----:B------:R-:W-:Y:S01]  /*03f0*/  FMUL R17, R12, R15 ;  /* 0x0000000f0c117220 */ /* 0x000fe20000400000 */
[----:B------:R-:W-:Y:S01]  /*0400*/  BSSY.RECONVERGENT B0, `(.L_x_13) ;  /* 0x0000016000007945 */ /* 0x000fe20003800200 */
[----:B------:R-:W-:-:S02]  /*0410*/  FADD R4, -R6, R13 ;  /* 0x0000000d06047221 */ /* 0x000fc40000000100 */
[----:B------:R-:W-:Y:S01]  /*0420*/  FFMA R17, R16, R16, R17 ;  /* 0x0000001010117223 */ /* 0x000fe20000000011 */
[----:B0-----:R-:W-:Y:S02]  /*0430*/  DADD R10, R10, -UR6 ;  /* 0x800000060a0a7e29 */ /* 0x001fe40008000000 */
[----:B------:R-:W0:Y:S01]  /*0440*/  F2F.F64.F32 R14, R4 ;  /* 0x00000004000e7310 */ /* 0x000e220000201800 */
[----:B-1----:R-:W-:-:S07]  /*0450*/  DADD R12, R8, -UR6 ;  /* 0x80000006080c7e29 */ /* 0x002fce0008000000 */
[----:B------:R1:W2:Y:S01]  /*0460*/  MUFU.RSQ R16, R17 ;  /* 0x0000001100107308 */ /* 0x0002a20000001400 */
[----:B------:R-:W-:Y:S02]  /*0470*/  DMUL R10, R10, R10 ;  /* 0x0000000a0a0a7228 */ /* 0x000fe40000000000 */
[----:B0-----:R-:W-:-:S06]  /*0480*/  DMUL R14, R14, 0.5 ;  /* 0x3fe000000e0e7828 */ /* 0x001fcc0000000000 */
[----:B------:R-:W-:Y:S01]  /*0490*/  DFMA R10, R12, R12, R10 ;  /* 0x0000000c0c0a722b */ /* 0x000fe2000000000a */
[----:B------:R-:W-:-:S05]  /*04a0*/  VIADD R12, R17, 0xf3000000 ;  /* 0xf3000000110c7836 */ /* 0x000fca0000000000 */
[----:B------:R1:W0:Y:S01]  /*04b0*/  F2F.F32.F64 R24, R10 ;  /* 0x0000000a00187310 */ /* 0x0002220000301000 */
[----:B------:R-:W-:-:S13]  /*04c0*/  ISETP.GT.U32.AND P0, PT, R12, 0x727fffff, PT ;  /* 0x727fffff0c00780c */ /* 0x000fda0003f04070 */
[----:B-12---:R-:W-:Y:S05]  /*04d0*/  @!P0 BRA `(.L_x_14) ;  /* 0x0000000000108947 */ /* 0x006fea0003800000 */
[----:B------:R-:W-:-:S07]  /*04e0*/  MOV R16, 0x500 ;  /* 0x0000050000107802 */ /* 0x000fce0000000f00 */
[----:B0-----:R-:W-:Y:S05]  /*04f0*/  CALL.REL.NOINC `($__internal_1_$__cuda_sm20_sqrt_rn_f32_slowpath) ;  /* 0x0000001400447944 */ /* 0x001fea0003c00000 */
[----:B------:R-:W-:Y:S01]  /*0500*/  MOV R28, R17 ;  /* 0x00000011001c7202 */ /* 0x000fe20000000f00 */
[----:B------:R-:W-:Y:S06]  /*0510*/  BRA `(.L_x_15) ;  /* 0x0000000000107947 */ /* 0x000fec0003800000 */
.L_x_14:
[----:B------:R-:W-:Y:S01]  /*0520*/  FMUL.FTZ R28, R17, R16 ;  /* 0x00000010111c7220 */ /* 0x000fe20000410000 */
[----:B------:R-:W-:-:S03]  /*0530*/  FMUL.FTZ R16, R16, 0.5 ;  /* 0x3f00000010107820 */ /* 0x000fc60000410000 */
[----:B------:R-:W-:-:S04]  /*0540*/  FFMA R17, -R28, R28, R17 ;  /* 0x0000001c1c117223 */ /* 0x000fc80000000111 */
[----:B------:R-:W-:-:S07]  /*0550*/  FFMA R28, R17, R16, R28 ;  /* 0x00000010111c7223 */ /* 0x000fce000000001c */
.L_x_15:
[----:B------:R-:W-:Y:S05]  /*0560*/  BSYNC.RECONVERGENT B0 ;  /* 0x0000000000007941 */ /* 0x000fea0003800200 */
.L_x_13:
[----:B------:R-:W1:Y:S01]  /*0570*/  F2F.F64.F32 R28, R28 ;  /* 0x0000001c001c7310 */ /* 0x000e620000201800 */
[----:B------:R-:W-:Y:S01]  /*0580*/  IMAD.MOV.U32 R10, RZ, RZ, 0x1 ;  /* 0x00000001ff0a7424 */ /* 0x000fe200078e00ff */
[----:B------:R-:W-:Y:S01]  /*0590*/  FSETP.GEU.AND P1, PT, |R15|, 6.5827683646048100446e-37, PT ;  /* 0x036000000f00780b */ /* 0x000fe20003f2e200 */
[----:B------:R-:W-:Y:S05]  /*05a0*/  BSSY.RECONVERGENT B0, `(.L_x_16) ;  /* 0x0000011000007945 */ /* 0x000fea0003800200 */
[----:B-1----:R-:W1:Y:S02]  /*05b0*/  MUFU.RCP64H R11, R29 ;  /* 0x0000001d000b7308 */ /* 0x002e640000001800 */
[----:B-1----:R-:W-:-:S08]  /*05c0*/  DFMA R12, -R28, R10, 1 ;  /* 0x3ff000001c0c742b */ /* 0x002fd0000000010a */
[----:B------:R-:W-:-:S08]  /*05d0*/  DFMA R12, R12, R12, R12 ;  /* 0x0000000c0c0c722b */ /* 0x000fd0000000000c */
[----:B------:R-:W-:-:S08]  /*05e0*/  DFMA R12, R10, R12, R10 ;  /* 0x0000000c0a0c722b */ /* 0x000fd0000000000a */
[----:B------:R-:W-:-:S08]  /*05f0*/  DFMA R10, -R28, R12, 1 ;  /* 0x3ff000001c0a742b */ /* 0x000fd0000000010c */
[----:B------:R-:W-:-:S08]  /*0600*/  DFMA R10, R12, R10, R12 ;  /* 0x0000000a0c0a722b */ /* 0x000fd0000000000c */
[----:B------:R-:W-:-:S08]  /*0610*/  DMUL R12, R14, R10 ;  /* 0x0000000a0e0c7228 */ /* 0x000fd00000000000 */
[----:B------:R-:W-:-:S08]  /*0620*/  DFMA R16, -R28, R12, R14 ;  /* 0x0000000c1c10722b */ /* 0x000fd0000000010e */
[----:B------:R-:W-:-:S10]  /*0630*/  DFMA R10, R10, R16, R12 ;  /* 0x000000100a0a722b */ /* 0x000fd4000000000c */
[----:B------:R-:W-:-:S05]  /*0640*/  FFMA R4, RZ, R29, R11 ;  /* 0x0000001dff047223 */ /* 0x000fca000000000b */
[----:B------:R-:W-:-:S13]  /*0650*/  FSETP.GT.AND P0, PT, |R4|, 1.469367938527859385e-39, PT ;  /* 0x001000000400780b */ /* 0x000fda0003f04200 */
[----:B------:R-:W-:Y:S05]  /*0660*/  @P0 BRA P1, `(.L_x_17) ;  /* 0x0000000000100947 */ /* 0x000fea0000800000 */
[----:B------:R-:W-:-:S07]  /*0670*/  MOV R4, 0x690 ;  /* 0x0000069000047802 */ /* 0x000fce0000000f00 */
[----:B0-----:R-:W-:Y:S05]  /*0680*/  CALL.REL.NOINC `($__internal_0_$__cuda_sm20_div_rn_f64_full) ;  /* 0x0000000c006c7944 */ /* 0x001fea0003c00000 */
[----:B------:R-:W-:Y:S02]  /*0690*/  IMAD.MOV.U32 R10, RZ, RZ, R18 ;  /* 0x000000ffff0a7224 */ /* 0x000fe400078e0012 */
[----:B------:R-:W-:-:S07]  /*06a0*/  IMAD.MOV.U32 R11, RZ, RZ, R19 ;  /* 0x000000ffff0b7224 */ /* 0x000fce00078e0013 */
.L_x_17:
[----:B------:R-:W-:Y:S05]  /*06b0*/  BSYNC.RECONVERGENT B0 ;  /* 0x0000000000007941 */ /* 0x000fea0003800200 */
.L_x_16:
[----:B------:R-:W-:Y:S01]  /*06c0*/  DADD R12, -RZ, |R10| ;  /* 0x00000000ff0c7229 */ /* 0x000fe2000000050a */
[----:B------:R-:W-:Y:S09]  /*06d0*/  BSSY.RECONVERGENT B0, `(.L_x_18) ;  /* 0x0000080000007945 */ /* 0x000ff20003800200 */
[----:B------:R-:W-:-:S13]  /*06e0*/  ISETP.GT.AND P0, PT, R13, 0x3fe26665, PT ;  /* 0x3fe266650d00780c */ /* 0x000fda0003f04270 */
[----:B------:R-:W-:Y:S05]  /*06f0*/  @P0 BRA `(.L_x_19) ;  /* 0x0000000000d40947 */ /* 0x000fea0003800000 */
[----:B------:R-:W-:Y:S01]  /*0700*/  DMUL R12, R10, R10 ;  /* 0x0000000a0a0c7228 */ /* 0x000fe20000000000 */
[----:B------:R-:W-:Y:S01]  /*0710*/  IMAD.MOV.U32 R14, RZ, RZ, 0x180754af ;  /* 0x180754afff0e7424 */ /* 0x000fe200078e00ff */
[----:B------:R-:W-:Y:S01]  /*0720*/  UMOV UR6, 0xdc1895e9 ;  /* 0xdc1895e900067882 */ /* 0x000fe20000000000 */
[----:B------:R-:W-:Y:S01]  /*0730*/  IMAD.MOV.U32 R15, RZ, RZ, 0x3fb3823b ;  /* 0x3fb3823bff0f7424 */ /* 0x000fe200078e00ff */
[----:B------:R-:W-:Y:S01]  /*0740*/  UMOV UR7, 0x3fb0066b ;  /* 0x3fb0066b00077882 */ /* 0x000fe20000000000 */
[----:B------:R-:W-:-:S04]  /*0750*/  ISETP.GT.AND P0, PT, R11, -0x1, PT ;  /* 0xffffffff0b00780c */ /* 0x000fc80003f04270 */
[----:B------:R-:W-:Y:S01]  /*0760*/  DFMA R14, R12, UR6, -R14 ;  /* 0x000000060c0e7c2b */ /* 0x000fe2000800080e */
[----:B------:R-:W-:Y:S01]  /*0770*/  UMOV UR6, 0xcc2f79ae ;  /* 0xcc2f79ae00067882 */ /* 0x000fe20000000000 */
[----:B------:R-:W-:-:S06]  /*0780*/  UMOV UR7, 0x3fb11e52 ;  /* 0x3fb11e5200077882 */ /* 0x000fcc0000000000 */
[----:B------:R-:W-:Y:S01]  /*0790*/  DFMA R14, R12, R14, UR6 ;  /* 0x000000060c0e7e2b */ /* 0x000fe2000800000e */
[----:B------:R-:W-:Y:S01]  /*07a0*/  UMOV UR6, 0x3526861b ;  /* 0x3526861b00067882 */ /* 0x000fe20000000000 */
[----:B------:R-:W-:-:S06]  /*07b0*/  UMOV UR7, 0x3f924eaf ;  /* 0x3f924eaf00077882 */ /* 0x000fcc0000000000 */
[----:B------:R-:W-:Y:S01]  /*07c0*/  DFMA R14, R12, R14, -UR6 ;  /* 0x800000060c0e7e2b */ /* 0x000fe2000800000e */
[----:B------:R-:W-:Y:S01]  /*07d0*/  UMOV UR6, 0xa31e6cb7 ;  /* 0xa31e6cb700067882 */ /* 0x000fe20000000000 */
[----:B------:R-:W-:-:S06]  /*07e0*/  UMOV UR7, 0x3f91df02 ;  /* 0x3f91df0200077882 */ /* 0x000fcc0000000000 */
[----:B------:R-:W-:Y:S01]  /*07f0*/  DFMA R14, R12, R14, UR6 ;  /* 0x000000060c0e7e2b */ /* 0x000fe2000800000e */
        /* <DEDUP_REMOVED lines=26> */
[----:B------:R-:W-:Y:S01]  /*09a0*/  DMUL R14, R12, R14 ;  /* 0x0000000e0c0e7228 */ /* 0x000fe20000000000 */
[----:B------:R-:W-:Y:S02]  /*09b0*/  @P0 IMAD.MOV.U32 R12, RZ, RZ, 0x33145c07 ;  /* 0x33145c07ff0c0424 */ /* 0x000fe400078e00ff */
[----:B------:R-:W-:-:S05]  /*09c0*/  @P0 IMAD.MOV.U32 R13, RZ, RZ, 0x3c91a626 ;  /* 0x3c91a626ff0d0424 */ /* 0x000fca00078e00ff */
[----:B------:R-:W-:Y:S01]  /*09d0*/  DFMA R14, R14, |R10|, |R10| ;  /* 0x4000000a0e0e722b */ /* 0x000fe2000000040a */
[----:B------:R-:W-:Y:S01]  /*09e0*/  @!P0 MOV R10, 0x33145c07 ;  /* 0x33145c07000a8802 */ /* 0x000fe20000000f00 */
[----:B------:R-:W-:-:S06]  /*09f0*/  @!P0 IMAD.MOV.U32 R11, RZ, RZ, 0x3c91a626 ;  /* 0x3c91a626ff0b8424 */ /* 0x000fcc00078e00ff */
[C---:B------:R-:W-:Y:S02]  /*0a00*/  @P0 DADD R12, R14.reuse, -R12 ;  /* 0x000000000e0c0229 */ /* 0x040fe4000000080c */
[----:B------:R-:W-:-:S08]  /*0a10*/  @!P0 DADD R10, R14, R10 ;  /* 0x000000000e0a8229 */ /* 0x000fd0000000000a */
[----:B------:R-:W-:Y:S02]  /*0a20*/  @!P0 DADD R10, R10, UR6 ;  /* 0x000000060a0a8e29 */ /* 0x000fe40008000000 */
[----:B------:R-:W-:Y:S01]  /*0a30*/  @P0 DADD R10, -R12, UR6 ;  /* 0x000000060c0a0e29 */ /* 0x000fe20008000100 */
[----:B------:R-:W-:Y:S10]  /*0a40*/  BRA `(.L_x_20) ;  /* 0x0000000400207947 */ /* 0x000ff40003800000 */
.L_x_19:
[----:B------:R-:W-:Y:S01]  /*0a50*/  DADD R26, -|R10|, 1 ;  /* 0x3ff000000a1a7429 */ /* 0x000fe20000000300 */
[----:B------:R-:W-:Y:S01]  /*0a60*/  IMAD.MOV.U32 R12, RZ, RZ, 0x66faac4b ;  /* 0x66faac4bff0c7424 */ /* 0x000fe200078e00ff */
[----:B------:R-:W-:Y:S01]  /*0a70*/  UMOV UR6, 0x71155f70 ;  /* 0x71155f7000067882 */ /* 0x000fe20000000000 */
[----:B------:R-:W-:Y:S01]  /*0a80*/  IMAD.MOV.U32 R13, RZ, RZ, 0x3ebac2fe ;  /* 0x3ebac2feff0d7424 */ /* 0x000fe200078e00ff */
[----:B------:R-:W-:Y:S01]  /*0a90*/  UMOV UR7, 0x3ec715b3 ;  /* 0x3ec715b300077882 */ /* 0x000fe20000000000 */
[----:B------:R-:W-:-:S04]  /*0aa0*/  IMAD.MOV.U32 R18, RZ, RZ, RZ ;  /* 0x000000ffff127224 */ /* 0x000fc800078e00ff */
[----:B------:R-:W-:Y:S01]  /*0ab0*/  DFMA R12, R26, UR6, -R12 ;  /* 0x000000061a0c7c2b */ /* 0x000fe2000800080c */
[----:B------:R-:W-:Y:S01]  /*0ac0*/  UMOV UR6, 0x8efcd9b8 ;  /* 0x8efcd9b800067882 */ /* 0x000fe20000000000 */
[----:B------:R-:W-:Y:S01]  /*0ad0*/  UMOV UR7, 0x3ed9a9b8 ;  /* 0x3ed9a9b800077882 */ /* 0x000fe20000000000 */
[C---:B------:R-:W-:Y:S01]  /*0ae0*/  IADD3 R23, PT, PT, R27.reuse, -0x100000, RZ ;  /* 0xfff000001b177810 */ /* 0x040fe20007ffe0ff */
[----:B------:R-:W-:Y:S01]  /*0af0*/  IMAD.MOV.U32 R22, RZ, RZ, R26 ;  /* 0x000000ffff167224 */ /* 0x000fe200078e001a */
[----:B------:R-:W-:-:S03]  /*0b00*/  ISETP.GE.AND P0, PT, R27, 0x1, PT ;  /* 0x000000011b00780c */ /* 0x000fc60003f06270 */
        /* <DEDUP_REMOVED lines=8> */
[----:B------:R-:W-:Y:S01]  /*0b90*/  UMOV UR7, 0x3f079c16 ;  /* 0x3f079c1600077882 */ /* 0x000fe20000000000 */
[----:B------:R-:W1:Y:S01]  /*0ba0*/  MUFU.RSQ64H R13, R23 ;  /* 0x00000017000d7308 */ /* 0x000e620000001c00 */
[----:B------:R-:W-:-:S04]  /*0bb0*/  IMAD.MOV.U32 R12, RZ, RZ, RZ ;  /* 0x000000ffff0c7224 */ /* 0x000fc800078e00ff */
[----:B------:R-:W-:Y:S01]  /*0bc0*/  DFMA R14, R26, R14, UR6 ;  /* 0x000000061a0e7e2b */ /* 0x000fe2000800000e */
[----:B------:R-:W-:Y:S01]  /*0bd0*/  UMOV UR6, 0xc3bca540 ;  /* 0xc3bca54000067882 */ /* 0x000fe20000000000 */
[----:B------:R-:W-:-:S06]  /*0be0*/  UMOV UR7, 0x3f1c9a88 ;  /* 0x3f1c9a8800077882 */ /* 0x000fcc0000000000 */
[----:B------:R-:W-:Y:S01]  /*0bf0*/  DFMA R20, R26, R14, UR6 ;  /* 0x000000061a147e2b */ /* 0x000fe2000800000e */
[----:B------:R-:W-:Y:S01]  /*0c00*/  UMOV UR6, 0x4bd476df ;  /* 0x4bd476df00067882 */ /* 0x000fe20000000000 */
[----:B------:R-:W-:Y:S01]  /*0c10*/  UMOV UR7, 0x3f31c4e6 ;  /* 0x3f31c4e600077882 */ /* 0x000fe20000000000 */
[----:B-1----:R-:W-:Y:S01]  /*0c20*/  DMUL R14, R22, R12 ;  /* 0x0000000c160e7228 */ /* 0x002fe20000000000 */
[----:B------:R-:W-:-:S04]  /*0c30*/  VIADD R19, R13, 0xfff00000 ;  /* 0xfff000000d137836 */ /* 0x000fc80000000000 */
[----:B------:R-:W-:Y:S01]  /*0c40*/  DFMA R20, R26, R20, UR6 ;  /* 0x000000061a147e2b */ /* 0x000fe20008000014 */
[----:B------:R-:W-:Y:S01]  /*0c50*/  UMOV UR6, 0x60009c8f ;  /* 0x60009c8f00067882 */ /* 0x000fe20000000000 */
[----:B------:R-:W-:Y:S01]  /*0c60*/  UMOV UR7, 0x3f46e8ba ;  /* 0x3f46e8ba00077882 */ /* 0x000fe20000000000 */
[----:B------:R-:W-:-:S05]  /*0c70*/  DFMA R16, R14, -R14, R22 ;  /* 0x8000000e0e10722b */ /* 0x000fca0000000016 */
[----:B------:R-:W-:Y:S01]  /*0c80*/  DFMA R20, R26, R20, UR6 ;  /* 0x000000061a147e2b */ /* 0x000fe20008000014 */
[----:B------:R-:W-:Y:S01]  /*0c90*/  UMOV UR6, 0xc62b05a2 ;  /* 0xc62b05a200067882 */ /* 0x000fe20000000000 */
[----:B------:R-:W-:Y:S01]  /*0ca0*/  UMOV UR7, 0x3f5f1c71 ;  /* 0x3f5f1c7100077882 */ /* 0x000fe20000000000 */
[----:B------:R-:W-:Y:S02]  /*0cb0*/  DFMA R16, R18, R16, R14 ;  /* 0x000000101210722b */ /* 0x000fe4000000000e */
[----:B------:R-:W-:-:S03]  /*0cc0*/  DMUL R14, RZ, |R10| ;  /* 0x4000000aff0e7228 */ /* 0x000fc60000000000 */
[----:B------:R-:W-:Y:S01]  /*0cd0*/  DFMA R20, R26, R20, UR6 ;  /* 0x000000061a147e2b */ /* 0x000fe20008000014 */
[----:B------:R-:W-:Y:S01]  /*0ce0*/  UMOV UR6, 0xb6dc9f2c ;  /* 0xb6dc9f2c00067882 */ /* 0x000fe20000000000 */
[----:B------:R-:W-:Y:S01]  /*0cf0*/  UMOV UR7, 0x3f76db6d ;  /* 0x3f76db6d00077882 */ /* 0x000fe20000000000 */
[-C--:B------:R-:W-:Y:S02]  /*0d00*/  DFMA R12, R12, -R16.reuse, 1 ;  /* 0x3ff000000c0c742b */ /* 0x080fe40000000810 */
[----:B------:R-:W-:-:S03]  /*0d10*/  DFMA R22, R16, -R16, R22 ;  /* 0x800000101016722b */ /* 0x000fc60000000016 */
[----:B------:R-:W-:Y:S01]  /*0d20*/  DFMA R20, R26, R20, UR6 ;  /* 0x000000061a147e2b */ /* 0x000fe20008000014 */
[----:B------:R-:W-:Y:S01]  /*0d30*/  UMOV UR6, 0x3333329c ;  /* 0x3333329c00067882 */ /* 0x000fe20000000000 */
[----:B------:R-:W-:Y:S01]  /*0d40*/  UMOV UR7, 0x3f933333 ;  /* 0x3f93333300077882 */ /* 0x000fe20000000000 */
[----:B------:R-:W-:-:S05]  /*0d50*/  DFMA R12, R18, R12, R18 ;  /* 0x0000000c120c722b */ /* 0x000fca0000000012 */
[----:B------:R-:W-:Y:S01]  /*0d60*/  DFMA R20, R26, R20, UR6 ;  /* 0x000000061a147e2b */ /* 0x000fe20008000014 */
[----:B------:R-:W-:Y:S01]  /*0d70*/  UMOV UR6, 0x55555555 ;  /* 0x5555555500067882 */ /* 0x000fe20000000000 */
[----:B------:R-:W-:Y:S01]  /*0d80*/  UMOV UR7, 0x3fb55555 ;  /* 0x3fb5555500077882 */ /* 0x000fe20000000000 */
[----:B------:R-:W-:-:S05]  /*0d90*/  DFMA R12, R12, R22, R16 ;  /* 0x000000160c0c722b */ /* 0x000fca0000000010 */
[----:B------:R-:W-:Y:S01]  /*0da0*/  DFMA R20, R26, R20, UR6 ;  /* 0x000000061a147e2b */ /* 0x000fe20008000014 */
[----:B------:R-:W-:Y:S01]  /*0db0*/  UMOV UR6, 0x33145c07 ;  /* 0x33145c0700067882 */ /* 0x000fe20000000000 */
[----:B------:R-:W-:-:S03]  /*0dc0*/  UMOV UR7, 0x3ca1a626 ;  /* 0x3ca1a62600077882 */ /* 0x000fc60000000000 */
[----:B------:R-:W-:-:S03]  /*0dd0*/  VIADD R13, R13, 0x100000 ;  /* 0x001000000d0d7836 */ /* 0x000fc60000000000 */
[----:B------:R-:W-:-:S08]  /*0de0*/  DMUL R20, R26, R20 ;  /* 0x000000141a147228 */ /* 0x000fd00000000000 */
[----:B------:R-:W-:-:S10]  /*0df0*/  DFMA R20, R12, R20, R12 ;  /* 0x000000140c14722b */ /* 0x000fd4000000000c */
[----:B------:R-:W-:Y:S02]  /*0e00*/  FSEL R14, R14, R20, !P0 ;  /* 0x000000140e0e7208 */ /* 0x000fe40004000000 */
[----:B------:R-:W-:Y:S02]  /*0e10*/  FSEL R15, R15, R21, !P0 ;  /* 0x000000150f0f7208 */ /* 0x000fe40004000000 */
[----:B------:R-:W-:-:S04]  /*0e20*/  ISETP.GE.AND P0, PT, R27, RZ, PT ;  /* 0x000000ff1b00720c */ /* 0x000fc80003f06270 */
[----:B------:R-:W-:-:S10]  /*0e30*/  DMUL R12, R14, +INF ;  /* 0x7ff000000e0c7828 */ /* 0x000fd40000000000 */
[----:B------:R-:W-:Y:S02]  /*0e40*/  FSEL R14, R12, R14, !P0 ;  /* 0x0000000e0c0e7208 */ /* 0x000fe40004000000 */
[----:B------:R-:W-:Y:S02]  /*0e50*/  FSEL R15, R13, R15, !P0 ;  /* 0x0000000f0d0f7208 */ /* 0x000fe40004000000 */
[----:B------:R-:W-:-:S04]  /*0e60*/  ISETP.GE.AND P0, PT, R11, RZ, PT ;  /* 0x000000ff0b00720c */ /* 0x000fc80003f06270 */
[----:B------:R-:W-:Y:S01]  /*0e70*/  DADD R12, R14, -UR6 ;  /* 0x800000060e0c7e29 */ /* 0x000fe20008000000 */
[----:B------:R-:W-:Y:S01]  /*0e80*/  UMOV UR6, 0x54442d18 ;  /* 0x54442d1800067882 */ /* 0x000fe20000000000 */
[----:B------:R-:W-:-:S06]  /*0e90*/  UMOV UR7, 0x400921fb ;  /* 0x400921fb00077882 */ /* 0x000fcc0000000000 */
[----:B------:R-:W-:-:S10]  /*0ea0*/  DADD R12, -R12, UR6 ;  /* 0x000000060c0c7e29 */ /* 0x000fd40008000100 */
[----:B------:R-:W-:Y:S02]  /*0eb0*/  FSEL R10, R12, R14, !P0 ;  /* 0x0000000e0c0a7208 */ /* 0x000fe40004000000 */
[----:B------:R-:W-:-:S07]  /*0ec0*/  FSEL R11, R13, R15, !P0 ;  /* 0x0000000f0d0b7208 */ /* 0x000fce0004000000 */
.L_x_20:
[----:B------:R-:W-:Y:S05]  /*0ed0*/  BSYNC.RECONVERGENT B0 ;  /* 0x0000000000007941 */ /* 0x000fea0003800200 */
.L_x_18:
[----:B------:R-:W-:Y:S01]  /*0ee0*/  UMOV UR6, 0xf3b645a2 ;  /* 0xf3b645a200067882 */ /* 0x000fe20000000000 */
[----:B------:R-:W-:Y:S01]  /*0ef0*/  UMOV UR7, 0x3fe8d4fd ;  /* 0x3fe8d4fd00077882 */ /* 0x000fe20000000000 */
[----:B------:R-:W-:Y:S01]  /*0f00*/  UMOV UR8, 0x70a3d70a ;  /* 0x70a3d70a00087882 */ /* 0x000fe20000000000 */
[C---:B------:R-:W-:Y:S01]  /*0f10*/  DMUL R12, R8.reuse, -UR6 ;  /* 0x80000006080c7c28 */ /* 0x040fe20008000000 */
[----:B------:R-:W-:Y:S01]  /*0f20*/  UMOV UR6, 0x9374bc6a ;  /* 0x9374bc6a00067882 */ /* 0x000fe20000000000 */
[----:B------:R-:W-:Y:S01]  /*0f30*/  UMOV UR7, 0x3ff60418 ;  /* 0x3ff6041800077882 */ /* 0x000fe20000000000 */
[----:B------:R-:W-:Y:S01]  /*0f40*/  UMOV UR9, 0x3fc70a3d ;  /* 0x3fc70a3d00097882 */ /* 0x000fe20000000000 */
[----:B0-----:R-:W0:Y:S01]  /*0f50*/  F2F.F64.F32 R24, R24 ;  /* 0x0000001800187310 */ /* 0x001e220000201800 */
[----:B------:R-:W-:Y:S04]  /*0f60*/  BSSY.RECONVERGENT B0, `(.L_x_21) ;  /* 0x000002f000007945 */ /* 0x000fe80003800200 */
[----:B------:R-:W-:Y:S01]  /*0f70*/  BSSY.RELIABLE B1, `(.L_x_22) ;  /* 0x000002a000017945 */ /* 0x000fe20003800100 */
[----:B------:R-:W-:-:S02]  /*0f80*/  DMUL R14, R8, R12 ;  /* 0x0000000c080e7228 */ /* 0x000fc40000000000 */
[----:B------:R-:W-:Y:S01]  /*0f90*/  DMUL R12, R8, -UR6 ;  /* 0x80000006080c7c28 */ /* 0x000fe20008000000 */
[----:B------:R-:W-:Y:S01]  /*0fa0*/  UMOV UR6, 0xd5cfaace ;  /* 0xd5cfaace00067882 */ /* 0x000fe20000000000 */
[----:B------:R-:W-:-:S04]  /*0fb0*/  UMOV UR7, 0x3fe1ec56 ;  /* 0x3fe1ec5600077882 */ /* 0x000fc80000000000 */
[C---:B------:R-:W-:Y:S01]  /*0fc0*/  DFMA R14, R8.reuse, UR6, R14 ;  /* 0x00000006080e7c2b */ /* 0x040fe2000800000e */
[----:B------:R-:W-:Y:S01]  /*0fd0*/  UMOV UR6, 0x32617c1c ;  /* 0x32617c1c00067882 */ /* 0x000fe20000000000 */
[----:B------:R-:W-:Y:S01]  /*0fe0*/  DMUL R12, R8, R12 ;  /* 0x0000000c080c7228 */ /* 0x000fe20000000000 */
[----:B------:R-:W-:-:S05]  /*0ff0*/  UMOV UR7, 0x3ff13055 ;  /* 0x3ff1305500077882 */ /* 0x000fca0000000000 */
[----:B------:R-:W-:Y:S02]  /*1000*/  DADD R14, R14, UR8 ;  /* 0x000000080e0e7e29 */ /* 0x000fe40008000000 */
[----:B------:R-:W-:Y:S01]  /*1010*/  DFMA R12, R8, UR6, R12 ;  /* 0x00000006080c7c2b */ /* 0x000fe2000800000c */
[----:B------:R-:W-:Y:S01]  /*1020*/  UMOV UR6, 0x9999999a ;  /* 0x9999999a00067882 */ /* 0x000fe20000000000 */
[----:B------:R-:W-:-:S06]  /*1030*/  UMOV UR7, 0x3fc99999 ;  /* 0x3fc9999900077882 */ /* 0x000fcc0000000000 */
[----:B------:R-:W-:Y:S01]  /*1040*/  DADD R12, R12, UR6 ;  /* 0x000000060c0c7e29 */ /* 0x000fe20008000000 */
[----:B------:R-:W1:Y:S01]  /*1050*/  F2F.F32.F64 R14, R14 ;  /* 0x0000000e000e7310 */ /* 0x000e620000301000 */
[----:B------:R-:W-:Y:S01]  /*1060*/  UMOV UR6, 0xd2f1a9fc ;  /* 0xd2f1a9fc00067882 */ /* 0x000fe20000000000 */
[----:B------:R-:W-:Y:S02]  /*1070*/  UMOV UR7, 0x3f50624d ;  /* 0x3f50624d00077882 */ /* 0x000fe40000000000 */
[----:B0-----:R-:W-:-:S05]  /*1080*/  DSETP.GT.AND P0, PT, R24, UR6, PT ;  /* 0x0000000618007e2a */ /* 0x001fca000bf04000 */
[----:B------:R-:W0:Y:S01]  /*1090*/  F2F.F32.F64 R12, R12 ;  /* 0x0000000c000c7310 */ /* 0x000e220000301000 */
[----:B-1----:R-:W-:-:S04]  /*10a0*/  FSETP.LEU.OR P0, PT, R7, R14, !P0 ;  /* 0x0000000e0700720b */ /* 0x002fc8000470b400 */
[----:B0-----:R-:W-:-:S13]  /*10b0*/  FSETP.GEU.OR P0, PT, R7, R12, P0 ;  /* 0x0000000c0700720b */ /* 0x001fda000070e400 */
[----:B------:R-:W-:Y:S05]  /*10c0*/  @P0 BRA `(.L_x_23) ;  /* 0x0000000000500947 */ /* 0x000fea0003800000 */
[----:B------:R-:W0:Y:S01]  /*10d0*/  F2F.F32.F64 R4, R10 ;  /* 0x0000000a00047310 */ /* 0x000e220000301000 */
[----:B------:R-:W-:Y:S01]  /*10e0*/  FSETP.GTU.AND P0, PT, R6, R3, PT ;  /* 0x000000030600720b */ /* 0x000fe20003f0c000 */
[----:B------:R-:W-:Y:S01]  /*10f0*/  UMOV UR6, 0x54411744 ;  /* 0x5441174400067882 */ /* 0x000fe20000000000 */
[----:B------:R-:W-:-:S05]  /*1100*/  UMOV UR7, 0x401921fb ;  /* 0x401921fb00077882 */ /* 0x000fca0000000000 */
[----:B0-----:R-:W0:Y:S02]  /*1110*/  F2F.F64.F32 R8, R4 ;  /* 0x0000000400087310 */ /* 0x001e240000201800 */
[----:B0-----:R-:W-:Y:S01]  /*1120*/  DADD R8, -R8, UR6 ;  /* 0x0000000608087e29 */ /* 0x001fe20008000100 */
[----:B------:R-:W-:Y:S01]  /*1130*/  UMOV UR6, 0x4ae48675 ;  /* 0x4ae4867500067882 */ /* 0x000fe20000000000 */
[----:B------:R-:W-:-:S04]  /*1140*/  UMOV UR7, 0x3fd65718 ;  /* 0x3fd6571800077882 */ /* 0x000fc80000000000 */
[----:B------:R-:W0:Y:S08]  /*1150*/  @P0 F2F.F32.F64 R4, R8 ;  /* 0x0000000800040310 */ /* 0x000e300000301000 */
[----:B0-----:R-:W0:Y:S02]  /*1160*/  F2F.F64.F32 R12, R4 ;  /* 0x00000004000c7310 */ /* 0x001e240000201800 */
[----:B0-----:R-:W-:Y:S01]  /*1170*/  DSETP.GEU.AND P0, PT, R12, UR6, PT ;  /* 0x000000060c007e2a */ /* 0x001fe2000bf0e000 */
[----:B------:R-:W-:Y:S01]  /*1180*/  UMOV UR6, 0x382b64d8 ;  /* 0x382b64d800067882 */ /* 0x000fe20000000000 */
[----:B------:R-:W-:-:S04]  /*1190*/  UMOV UR7, 0x4010c152 ;  /* 0x4010c15200077882 */ /* 0x000fc80000000000 */
[----:B------:R-:W-:-:S14]  /*11a0*/  DSETP.LEU.AND P0, PT, R12, UR6, P0 ;  /* 0x000000060c007e2a */ /* 0x000fdc000870b000 */
[----:B------:R-:W0:Y:S01]  /*11b0*/  @!P0 LDC.64 R10, c[0x0][0x398] ;  /* 0x0000e600ff0a8b82 */ /* 0x000e220000000a00 */
[----:B------:R-:W-:Y:S01]  /*11c0*/  @!P0 MOV R7, 0x437f0000 ;  /* 0x437f000000078802 */ /* 0x000fe20000000f00 */
[----:B------:R-:W-:Y:S05]  /*11d0*/  @!P0 BREAK.RELIABLE B1 ;  /* 0x0000000000018942 */ /* 0x000fea0003800100 */
[----:B0-----:R-:W-:-:S05]  /*11e0*/  @!P0 IMAD.WIDE R10, R5, 0x4, R10 ;  /* 0x00000004050a8825 */ /* 0x001fca00078e020a */
[----:B------:R0:W-:Y:S01]  /*11f0*/  @!P0 STG.E desc[UR4][R10.64], R7 ;  /* 0x000000070a008986 */ /* 0x0001e2000c101904 */
[----:B------:R-:W-:Y:S05]  /*1200*/  @!P0 BRA `(.L_x_24) ;  /* 0x0000000000108947 */ /* 0x000fea0003800000 */
.L_x_23:
[----:B------:R-:W-:Y:S05]  /*1210*/  BSYNC.RELIABLE B1 ;  /* 0x0000000000017941 */ /* 0x000fea0003800100 */
.L_x_22:
[----:B------:R-:W1:Y:S02]  /*1220*/  LDC.64 R8, c[0x0][0x398] ;  /* 0x0000e600ff087b82 */ /* 0x000e640000000a00 */
[----:B-1----:R-:W-:-:S05]  /*1230*/  IMAD.WIDE R8, R5, 0x4, R8 ;  /* 0x0000000405087825 */ /* 0x002fca00078e0208 */
[----:B------:R1:W-:Y:S02]  /*1240*/  STG.E desc[UR4][R8.64], RZ ;  /* 0x000000ff08007986 */ /* 0x0003e4000c101904 */
.L_x_24:
[----:B------:R-:W-:Y:S05]  /*1250*/  BSYNC.RECONVERGENT B0 ;  /* 0x0000000000007941 */ /* 0x000fea0003800200 */
.L_x_21:
[----:B------:R-:W-:Y:S05]  /*1260*/  WARPSYNC.ALL ;  /* 0x0000000000007948 */ /* 0x000fea0003800000 */
[----:B0-----:R-:W-:Y:S01]  /*1270*/  IMAD.MOV.U32 R7, RZ, RZ, 0x3eaaaaab ;  /* 0x3eaaaaabff077424 */ /* 0x001fe200078e00ff */
[----:B------:R-:W0:Y:S01]  /*1280*/  FCHK P0, R2, 3 ;  /* 0x4040000002007902 */ /* 0x000e220000000000 */
[----:B------:R-:W-:Y:S01]  /*1290*/  IMAD.MOV.U32 R4, RZ, RZ, 0x40400000 ;  /* 0x40400000ff047424 */ /* 0x000fe200078e00ff */
[----:B------:R-:W-:Y:S03]  /*12a0*/  BSSY.RECONVERGENT B0, `(.L_x_25) ;  /* 0x000000b000007945 */ /* 0x000fe60003800200 */
[----:B------:R-:W-:-:S04]  /*12b0*/  FFMA R4, R7, -R4, 1 ;  /* 0x3f80000007047423 */ /* 0x000fc80000000804 */
[----:B------:R-:W-:-:S04]  /*12c0*/  FFMA R7, R4, R7, 0.3333333432674407959 ;  /* 0x3eaaaaab04077423 */ /* 0x000fc80000000007 */
[----:B------:R-:W-:-:S04]  /*12d0*/  FFMA R4, R2, R7, RZ ;  /* 0x0000000702047223 */ /* 0x000fc800000000ff */
[----:B-1----:R-:W-:-:S04]  /*12e0*/  FFMA R8, R4, -3, R2 ;  /* 0xc040000004087823 */ /* 0x002fc80000000002 */
[----:B------:R-:W-:Y:S01]  /*12f0*/  FFMA R4, R7, R8, R4 ;  /* 0x0000000807047223 */ /* 0x000fe20000000004 */
[----:B0-----:R-:W-:Y:S06]  /*1300*/  @!P0 BRA `(.L_x_26) ;  /* 0x0000000000108947 */ /* 0x001fec0003800000 */
[----:B------:R-:W-:Y:S01]  /*1310*/  IMAD.MOV.U32 R4, RZ, RZ, R2 ;  /* 0x000000ffff047224 */ /* 0x000fe200078e0002 */
[----:B------:R-:W-:Y:S01]  /*1320*/  MOV R10, 0x1350 ;  /* 0x00001350000a7802 */ /* 0x000fe20000000f00 */
[----:B------:R-:W-:-:S07]  /*1330*/  IMAD.MOV.U32 R2, RZ, RZ, 0x40400000 ;  /* 0x40400000ff027424 */ /* 0x000fce00078e00ff */
[----:B------:R-:W-:Y:S05]  /*1340*/  CALL.REL.NOINC `($__internal_2_$__cuda_sm3x_div_rn_noftz_f32_slowpath) ;  /* 0x0000000800087944 */ /* 0x000fea0003c00000 */
.L_x_26:
[----:B------:R-:W-:Y:S05]  /*1350*/  BSYNC.RECONVERGENT B0 ;  /* 0x0000000000007941 */ /* 0x000fea0003800200 */
.L_x_25:
[--C-:B------:R-:W-:Y:S01]  /*1360*/  FADD R3, -R3, R6.reuse ;  /* 0x0000000603037221 */ /* 0x100fe20000000100 */
[----:B------:R-:W-:-:S05]  /*1370*/  FADD R0, -R0, R6 ;  /* 0x0000000600007221 */ /* 0x000fca0000000100 */
[----:B------:R-:W-:-:S04]  /*1380*/  FMNMX R0, R3, R0, PT ;  /* 0x0000000003007209 */ /* 0x000fc80003800000 */
[----:B------:R-:W-:-:S04]  /*1390*/  FSETP.GEU.AND P0, PT, R0, 15, PT ;  /* 0x417000000000780b */ /* 0x000fc80003f0e000 */
[----:B------:R-:W-:-:S13]  /*13a0*/  FSETP.GEU.OR P0, PT, R4, 80, P0 ;  /* 0x42a000000400780b */ /* 0x000fda000070e400 */
[----:B------:R-:W0:Y:S01]  /*13b0*/  @!P0 LDC.64 R2, c[0x0][0x3a0] ;  /* 0x0000e800ff028b82 */ /* 0x000e220000000a00 */
[----:B------:R-:W-:Y:S02]  /*13c0*/  @!P0 IMAD.MOV.U32 R7, RZ, RZ, 0x437f0000 ;  /* 0x437f0000ff078424 */ /* 0x000fe400078e00ff */
[----:B0-----:R-:W-:-:S05]  /*13d0*/  @!P0 IMAD.WIDE R2, R5, 0x4, R2 ;  /* 0x0000000405028825 */ /* 0x001fca00078e0202 */
[----:B------:R0:W-:Y:S01]  /*13e0*/  @!P0 STG.E desc[UR4][R2.64], R7 ;  /* 0x0000000702008986 */ /* 0x0001e2000c101904 */
[----:B------:R-:W-:Y:S05]  /*13f0*/  @!P0 EXIT ;  /* 0x000000000000894d */ /* 0x000fea0003800000 */
[----:B0-----:R-:W0:Y:S02]  /*1400*/  LDC.64 R2, c[0x0][0x3a0] ;  /* 0x0000e800ff027b82 */ /* 0x001e240000000a00 */
[----:B0-----:R-:W-:-:S05]  /*1410*/  IMAD.WIDE R2, R5, 0x4, R2 ;  /* 0x0000000405027825 */ /* 0x001fca00078e0202 */
[----:B------:R-:W-:Y:S01]  /*1420*/  STG.E desc[UR4][R2.64], RZ ;  /* 0x000000ff02007986 */ /* 0x000fe2000c101904 */
[----:B------:R-:W-:Y:S05]  /*1430*/  EXIT ;  /* 0x000000000000794d */ /* 0x000fea0003800000 */
        .weak           $__internal_0_$__cuda_sm20_div_rn_f64_full
        .type           $__internal_0_$__cuda_sm20_div_rn_f64_full,@function
        .size           $__internal_0_$__cuda_sm20_div_rn_f64_full,($__internal_1_$__cuda_sm20_sqrt_rn_f32_slowpath - $__internal_0_$__cuda_sm20_div_rn_f64_full)
$__internal_0_$__cuda_sm20_div_rn_f64_full:
[C---:B------:R-:W-:Y:S01]  /*1440*/  FSETP.GEU.AND P0, PT, |R29|.reuse, 1.469367938527859385e-39, PT ;  /* 0x001000001d00780b */ /* 0x040fe20003f0e200 */
[----:B------:R-:W-:Y:S01]  /*1450*/  IMAD.MOV.U32 R13, RZ, RZ, R29 ;  /* 0x000000ffff0d7224 */ /* 0x000fe200078e001d */
[----:B------:R-:W-:Y:S01]  /*1460*/  LOP3.LUT R10, R29, 0x800fffff, RZ, 0xc0, !PT ;  /* 0x800fffff1d0a7812 */ /* 0x000fe200078ec0ff */
[----:B------:R-:W-:Y:S01]  /*1470*/  IMAD.MOV.U32 R16, RZ, RZ, 0x1 ;  /* 0x00000001ff107424 */ /* 0x000fe200078e00ff */
[----:B------:R-:W-:Y:S01]  /*1480*/  MOV R12, R28 ;  /* 0x0000001c000c7202 */ /* 0x000fe20000000f00 */
[----:B------:R-:W-:Y:S01]  /*1490*/  IMAD.MOV.U32 R26, RZ, RZ, 0x1ca00000 ;  /* 0x1ca00000ff1a7424 */ /* 0x000fe200078e00ff */
[----:B------:R-:W-:Y:S01]  /*14a0*/  LOP3.LUT R11, R10, 0x3ff00000, RZ, 0xfc, !PT ;  /* 0x3ff000000a0b7812 */ /* 0x000fe200078efcff */
[----:B------:R-:W-:Y:S01]  /*14b0*/  IMAD.MOV.U32 R10, RZ, RZ, R28 ;  /* 0x000000ffff0a7224 */ /* 0x000fe200078e001c */
[C---:B------:R-:W-:Y:S01]  /*14c0*/  FSETP.GEU.AND P2, PT, |R15|.reuse, 1.469367938527859385e-39, PT ;  /* 0x001000000f00780b */ /* 0x040fe20003f4e200 */
[----:B------:R-:W-:Y:S01]  /*14d0*/  BSSY.RECONVERGENT B1, `(.L_x_27) ;  /* 0x0000050000017945 */ /* 0x000fe20003800200 */
[----:B------:R-:W-:-:S02]  /*14e0*/  LOP3.LUT R25, R15, 0x7ff00000, RZ, 0xc0, !PT ;  /* 0x7ff000000f197812 */ /* 0x000fc400078ec0ff */
[----:B------:R-:W-:Y:S01]  /*14f0*/  LOP3.LUT R28, R29, 0x7ff00000, RZ, 0xc0, !PT ;  /* 0x7ff000001d1c7812 */ /* 0x000fe200078ec0ff */
[----:B------:R-:W-:-:S03]  /*1500*/  @!P0 DMUL R10, R12, 8.98846567431157953865e+307 ;  /* 0x7fe000000c0a8828 */ /* 0x000fc60000000000 */
[----:B------:R-:W-:-:S03]  /*1510*/  ISETP.GE.U32.AND P1, PT, R25, R28, PT ;  /* 0x0000001c1900720c */ /* 0x000fc60003f26070 */
[----:B------:R-:W0:Y:S02]  /*1520*/  MUFU.RCP64H R17, R11 ;  /* 0x0000000b00117308 */ /* 0x000e240000001800 */
[----:B------:R-:W-:Y:S02]  /*1530*/  @!P2 LOP3.LUT R18, R13, 0x7ff00000, RZ, 0xc0, !PT ;  /* 0x7ff000000d12a812 */ /* 0x000fe400078ec0ff */
[----:B------:R-:W-:Y:S02]  /*1540*/  @!P0 LOP3.LUT R28, R11, 0x7ff00000, RZ, 0xc0, !PT ;  /* 0x7ff000000b1c8812 */ /* 0x000fe400078ec0ff */
[----:B------:R-:W-:-:S04]  /*1550*/  @!P2 ISETP.GE.U32.AND P3, PT, R25, R18, PT ;  /* 0x000000121900a20c */ /* 0x000fc80003f66070 */
[----:B------:R-:W-:-:S04]  /*1560*/  @!P2 SEL R19, R26, 0x63400000, !P3 ;  /* 0x634000001a13a807 */ /* 0x000fc80005800000 */
[----:B------:R-:W-:Y:S01]  /*1570*/  @!P2 LOP3.LUT R22, R19, 0x80000000, R15, 0xf8, !PT ;  /* 0x800000001316a812 */ /* 0x000fe200078ef80f */
[----:B0-----:R-:W-:-:S03]  /*1580*/  DFMA R20, R16, -R10, 1 ;  /* 0x3ff000001014742b */ /* 0x001fc6000000080a */
[----:B------:R-:W-:Y:S02]  /*1590*/  @!P2 LOP3.LUT R23, R22, 0x100000, RZ, 0xfc, !PT ;  /* 0x001000001617a812 */ /* 0x000fe400078efcff */
[----:B------:R-:W-:-:S03]  /*15a0*/  @!P2 MOV R22, RZ ;  /* 0x000000ff0016a202 */ /* 0x000fc60000000f00 */
[----:B------:R-:W-:-:S08]  /*15b0*/  DFMA R20, R20, R20, R20 ;  /* 0x000000141414722b */ /* 0x000fd00000000014 */
[----:B------:R-:W-:Y:S01]  /*15c0*/  DFMA R20, R16, R20, R16 ;  /* 0x000000141014722b */ /* 0x000fe20000000010 */
[----:B------:R-:W-:Y:S01]  /*15d0*/  SEL R17, R26, 0x63400000, !P1 ;  /* 0x634000001a117807 */ /* 0x000fe20004800000 */
[----:B------:R-:W-:-:S03]  /*15e0*/  IMAD.MOV.U32 R16, RZ, RZ, R14 ;  /* 0x000000ffff107224 */ /* 0x000fc600078e000e */
[----:B------:R-:W-:-:S03]  /*15f0*/  LOP3.LUT R17, R17, 0x800fffff, R15, 0xf8, !PT ;  /* 0x800fffff11117812 */ /* 0x000fc600078ef80f */
[----:B------:R-:W-:-:S03]  /*1600*/  DFMA R18, R20, -R10, 1 ;  /* 0x3ff000001412742b */ /* 0x000fc6000000080a */
[----:B------:R-:W-:-:S05]  /*1610*/  @!P2 DFMA R16, R16, 2, -R22 ;  /* 0x400000001010a82b */ /* 0x000fca0000000816 */
[----:B------:R-:W-:-:S08]  /*1620*/  DFMA R18, R20, R18, R20 ;  /* 0x000000121412722b */ /* 0x000fd00000000014 */
[----:B------:R-:W-:-:S08]  /*1630*/  DMUL R20, R18, R16 ;  /* 0x0000001012147228 */ /* 0x000fd00000000000 */
[----:B------:R-:W-:-:S08]  /*1640*/  DFMA R22, R20, -R10, R16 ;  /* 0x8000000a1416722b */ /* 0x000fd00000000010 */
[----:B------:R-:W-:Y:S01]  /*1650*/  DFMA R22, R18, R22, R20 ;  /* 0x000000161216722b */ /* 0x000fe20000000014 */
[----:B------:R-:W-:Y:S01]  /*1660*/  IMAD.MOV.U32 R21, RZ, RZ, R25 ;  /* 0x000000ffff157224 */ /* 0x000fe200078e0019 */
[----:B------:R-:W-:-:S05]  /*1670*/  @!P2 LOP3.LUT R21, R17, 0x7ff00000, RZ, 0xc0, !PT ;  /* 0x7ff000001115a812 */ /* 0x000fca00078ec0ff */
[----:B------:R-:W-:-:S05]  /*1680*/  VIADD R18, R21, 0xffffffff ;  /* 0xffffffff15127836 */ /* 0x000fca0000000000 */
[----:B------:R-:W-:Y:S01]  /*1690*/  ISETP.GT.U32.AND P0, PT, R18, 0x7feffffe, PT ;  /* 0x7feffffe1200780c */ /* 0x000fe20003f04070 */
[----:B------:R-:W-:-:S05]  /*16a0*/  VIADD R18, R28, 0xffffffff ;  /* 0xffffffff1c127836 */ /* 0x000fca0000000000 */
[----:B------:R-:W-:-:S13]  /*16b0*/  ISETP.GT.U32.OR P0, PT, R18, 0x7feffffe, P0 ;  /* 0x7feffffe1200780c */ /* 0x000fda0000704470 */
[----:B------:R-:W-:Y:S05]  /*16c0*/  @P0 BRA `(.L_x_28) ;  /* 0x00000000006c0947 */ /* 0x000fea0003800000 */
[----:B------:R-:W-:-:S04]  /*16d0*/  LOP3.LUT R18, R13, 0x7ff00000, RZ, 0xc0, !PT ;  /* 0x7ff000000d127812 */ /* 0x000fc800078ec0ff */
[CC--:B------:R-:W-:Y:S02]  /*16e0*/  VIADDMNMX R14, R25.reuse, -R18.reuse, 0xb9600000, !PT ;  /* 0xb9600000190e7446 */ /* 0x0c0fe40007800912 */
[----:B------:R-:W-:Y:S02]  /*16f0*/  ISETP.GE.U32.AND P0, PT, R25, R18, PT ;  /* 0x000000121900720c */ /* 0x000fe40003f06070 */
[----:B------:R-:W-:Y:S02]  /*1700*/  VIMNMX R14, PT, PT, R14, 0x46a00000, PT ;  /* 0x46a000000e0e7848 */ /* 0x000fe40003fe0100 */
[----:B------:R-:W-:-:S05]  /*1710*/  SEL R15, R26, 0x63400000, !P0 ;  /* 0x634000001a0f7807 */ /* 0x000fca0004000000 */
[----:B------:R-:W-:Y:S01]  /*1720*/  IMAD.IADD R20, R14, 0x1, -R15 ;  /* 0x000000010e147824 */ /* 0x000fe200078e0a0f */
[----:B------:R-:W-:-:S03]  /*1730*/  MOV R14, RZ ;  /* 0x000000ff000e7202 */ /* 0x000fc60000000f00 */
[----:B------:R-:W-:-:S06]  /*1740*/  VIADD R15, R20, 0x7fe00000 ;  /* 0x7fe00000140f7836 */ /* 0x000fcc0000000000 */
[----:B------:R-:W-:-:S10]  /*1750*/  DMUL R18, R22, R14 ;  /* 0x0000000e16127228 */ /* 0x000fd40000000000 */
[----:B------:R-:W-:-:S13]  /*1760*/  FSETP.GTU.AND P0, PT, |R19|, 1.469367938527859385e-39, PT ;  /* 0x001000001300780b */ /* 0x000fda0003f0c200 */
[----:B------:R-:W-:Y:S05]  /*1770*/  @P0 BRA `(.L_x_29) ;  /* 0x0000000000940947 */ /* 0x000fea0003800000 */
[----:B------:R-:W-:Y:S01]  /*1780*/  DFMA R10, R22, -R10, R16 ;  /* 0x8000000a160a722b */ /* 0x000fe20000000010 */
[----:B------:R-:W-:-:S09]  /*1790*/  IMAD.MOV.U32 R14, RZ, RZ, RZ ;  /* 0x000000ffff0e7224 */ /* 0x000fd200078e00ff */
[C---:B------:R-:W-:Y:S02]  /*17a0*/  FSETP.NEU.AND P0, PT, R11.reuse, RZ, PT ;  /* 0x000000ff0b00720b */ /* 0x040fe40003f0d000 */
[----:B------:R-:W-:-:S04]  /*17b0*/  LOP3.LUT R13, R11, 0x80000000, R13, 0x48, !PT ;  /* 0x800000000b0d7812 */ /* 0x000fc800078e480d */
[----:B------:R-:W-:-:S07]  /*17c0*/  LOP3.LUT R15, R13, R15, RZ, 0xfc, !PT ;  /* 0x0000000f0d0f7212 */ /* 0x000fce00078efcff */
[----:B------:R-:W-:Y:S05]  /*17d0*/  @!P0 BRA `(.L_x_29) ;  /* 0x00000000007c8947 */ /* 0x000fea0003800000 */
[----:B------:R-:W-:Y:S01]  /*17e0*/  IMAD.MOV R11, RZ, RZ, -R20 ;  /* 0x000000ffff0b7224 */ /* 0x000fe200078e0a14 */
[----:B------:R-:W-:Y:S01]  /*17f0*/  DMUL.RP R14, R22, R14 ;  /* 0x0000000e160e7228 */ /* 0x000fe20000008000 */
[----:B------:R-:W-:-:S06]  /*1800*/  IMAD.MOV.U32 R10, RZ, RZ, RZ ;  /* 0x000000ffff0a7224 */ /* 0x000fcc00078e00ff */
[----:B------:R-:W-:-:S03]  /*1810*/  DFMA R10, R18, -R10, R22 ;  /* 0x8000000a120a722b */ /* 0x000fc60000000016 */
[----:B------:R-:W-:-:S03]  /*1820*/  LOP3.LUT R13, R15, R13, RZ, 0x3c, !PT ;  /* 0x0000000d0f0d7212 */ /* 0x000fc600078e3cff */
[----:B------:R-:W-:-:S04]  /*1830*/  IADD3 R10, PT, PT, -R20, -0x43300000, RZ ;  /* 0xbcd00000140a7810 */ /* 0x000fc80007ffe1ff */
[----:B------:R-:W-:-:S04]  /*1840*/  FSETP.NEU.AND P0, PT, |R11|, R10, PT ;  /* 0x0000000a0b00720b */ /* 0x000fc80003f0d200 */
[----:B------:R-:W-:Y:S02]  /*1850*/  FSEL R18, R14, R18, !P0 ;  /* 0x000000120e127208 */ /* 0x000fe40004000000 */
[----:B------:R-:W-:Y:S01]  /*1860*/  FSEL R19, R13, R19, !P0 ;  /* 0x000000130d137208 */ /* 0x000fe20004000000 */
[----:B------:R-:W-:Y:S06]  /*1870*/  BRA `(.L_x_29) ;  /* 0x0000000000547947 */ /* 0x000fec0003800000 */
.L_x_28:
[----:B------:R-:W-:-:S14]  /*1880*/  DSETP.NAN.AND P0, PT, R14, R14, PT ;  /* 0x0000000e0e00722a */ /* 0x000fdc0003f08000 */
[----:B------:R-:W-:Y:S05]  /*1890*/  @P0 BRA `(.L_x_30) ;  /* 0x0000000000440947 */ /* 0x000fea0003800000 */
[----:B------:R-:W-:-:S14]  /*18a0*/  DSETP.NAN.AND P0, PT, R12, R12, PT ;  /* 0x0000000c0c00722a */ /* 0x000fdc0003f08000 */
[----:B------:R-:W-:Y:S05]  /*18b0*/  @P0 BRA `(.L_x_31) ;  /* 0x0000000000300947 */ /* 0x000fea0003800000 */
[----:B------:R-:W-:Y:S01]  /*18c0*/  ISETP.NE.AND P0, PT, R21, R28, PT ;  /* 0x0000001c1500720c */ /* 0x000fe20003f05270 */
[----:B------:R-:W-:Y:S02]  /*18d0*/  IMAD.MOV.U32 R18, RZ, RZ, 0x0 ;  /* 0x00000000ff127424 */ /* 0x000fe400078e00ff */
[----:B------:R-:W-:-:S10]  /*18e0*/  IMAD.MOV.U32 R19, RZ, RZ, -0x80000 ;  /* 0xfff80000ff137424 */ /* 0x000fd400078e00ff */
[----:B------:R-:W-:Y:S05]  /*18f0*/  @!P0 BRA `(.L_x_29) ;  /* 0x0000000000348947 */ /* 0x000fea0003800000 */
[----:B------:R-:W-:Y:S02]  /*1900*/  ISETP.NE.AND P0, PT, R21, 0x7ff00000, PT ;  /* 0x7ff000001500780c */ /* 0x000fe40003f05270 */
[----:B------:R-:W-:Y:S02]  /*1910*/  LOP3.LUT R19, R15, 0x80000000, R13, 0x48, !PT ;  /* 0x800000000f137812 */ /* 0x000fe400078e480d */
[----:B------:R-:W-:-:S13]  /*1920*/  ISETP.EQ.OR P0, PT, R28, RZ, !P0 ;  /* 0x000000ff1c00720c */ /* 0x000fda0004702670 */
[----:B------:R-:W-:Y:S02]  /*1930*/  @P0 LOP3.LUT R10, R19, 0x7ff00000, RZ, 0xfc, !PT ;  /* 0x7ff00000130a0812 */ /* 0x000fe400078efcff */
[----:B------:R-:W-:Y:S01]  /*1940*/  @!P0 MOV R18, RZ ;  /* 0x000000ff00128202 */ /* 0x000fe20000000f00 */
[----:B------:R-:W-:Y:S02]  /*1950*/  @P0 IMAD.MOV.U32 R18, RZ, RZ, RZ ;  /* 0x000000ffff120224 */ /* 0x000fe400078e00ff */
[----:B------:R-:W-:Y:S01]  /*1960*/  @P0 IMAD.MOV.U32 R19, RZ, RZ, R10 ;  /* 0x000000ffff130224 */ /* 0x000fe200078e000a */
[----:B------:R-:W-:Y:S06]  /*1970*/  BRA `(.L_x_29) ;  /* 0x0000000000147947 */ /* 0x000fec0003800000 */
.L_x_31:
[----:B------:R-:W-:Y:S01]  /*1980*/  LOP3.LUT R19, R13, 0x80000, RZ, 0xfc, !PT ;  /* 0x000800000d137812 */ /* 0x000fe200078efcff */
[----:B------:R-:W-:Y:S01]  /*1990*/  IMAD.MOV.U32 R18, RZ, RZ, R12 ;  /* 0x000000ffff127224 */ /* 0x000fe200078e000c */
[----:B------:R-:W-:Y:S06]  /*19a0*/  BRA `(.L_x_29) ;  /* 0x0000000000087947 */ /* 0x000fec0003800000 */
.L_x_30:
[----:B------:R-:W-:Y:S01]  /*19b0*/  LOP3.LUT R19, R15, 0x80000, RZ, 0xfc, !PT ;  /* 0x000800000f137812 */ /* 0x000fe200078efcff */
[----:B------:R-:W-:-:S07]  /*19c0*/  IMAD.MOV.U32 R18, RZ, RZ, R14 ;  /* 0x000000ffff127224 */ /* 0x000fce00078e000e */
.L_x_29:
[----:B------:R-:W-:Y:S05]  /*19d0*/  BSYNC.RECONVERGENT B1 ;  /* 0x0000000000017941 */ /* 0x000fea0003800200 */
.L_x_27:
[----:B------:R-:W-:Y:S01]  /*19e0*/  MOV R10, R4 ;  /* 0x00000004000a7202 */ /* 0x000fe20000000f00 */
[----:B------:R-:W-:-:S04]  /*19f0*/  IMAD.MOV.U32 R11, RZ, RZ, 0x0 ;  /* 0x00000000ff0b7424 */ /* 0x000fc800078e00ff */
[----:B------:R-:W-:Y:S05]  /*1a00*/  RET.REL.NODEC R10 `(_Z14skin_detectionPfS_S_S_S_ii) ;  /* 0xffffffe40a7c7950 */ /* 0x000fea0003c3ffff */
        .weak           $__internal_1_$__cuda_sm20_sqrt_rn_f32_slowpath
        .type           $__internal_1_$__cuda_sm20_sqrt_rn_f32_slowpath,@function
        .size           $__internal_1_$__cuda_sm20_sqrt_rn_f32_slowpath,($__internal_2_$__cuda_sm3x_div_rn_noftz_f32_slowpath - $__internal_1_$__cuda_sm20_sqrt_rn_f32_slowpath)
$__internal_1_$__cuda_sm20_sqrt_rn_f32_slowpath:
[----:B------:R-:W-:-:S13]  /*1a10*/  LOP3.LUT P0, RZ, R17, 0x7fffffff, RZ, 0xc0, !PT ;  /* 0x7fffffff11ff7812 */ /* 0x000fda000780c0ff */
[----:B------:R-:W-:Y:S05]  /*1a20*/  @!P0 BRA `(.L_x_32) ;  /* 0x0000000000448947 */ /* 0x000fea0003800000 */
[----:B------:R-:W-:Y:S01]  /*1a30*/  FSETP.GEU.FTZ.AND P0, PT, R17, RZ, PT ;  /* 0x000000ff1100720b */ /* 0x000fe20003f1e000 */
[----:B------:R-:W-:-:S12]  /*1a40*/  IMAD.MOV.U32 R4, RZ, RZ, R17 ;  /* 0x000000ffff047224 */ /* 0x000fd800078e0011 */
[----:B------:R-:W-:Y:S01]  /*1a50*/  @!P0 IMAD.MOV.U32 R17, RZ, RZ, 0x7fffffff ;  /* 0x7fffffffff118424 */ /* 0x000fe200078e00ff */
[----:B------:R-:W-:Y:S06]  /*1a60*/  @!P0 BRA `(.L_x_32) ;  /* 0x0000000000348947 */ /* 0x000fec0003800000 */
[----:B------:R-:W-:-:S13]  /*1a70*/  FSETP.GTU.FTZ.AND P0, PT, |R4|, +INF , PT ;  /* 0x7f8000000400780b */ /* 0x000fda0003f1c200 */
[----:B------:R-:W-:Y:S01]  /*1a80*/  @P0 FADD.FTZ R17, R4, 1 ;  /* 0x3f80000004110421 */ /* 0x000fe20000010000 */
[----:B------:R-:W-:Y:S06]  /*1a90*/  @P0 BRA `(.L_x_32) ;  /* 0x0000000000280947 */ /* 0x000fec0003800000 */
[----:B------:R-:W-:-:S13]  /*1aa0*/  FSETP.NEU.FTZ.AND P0, PT, |R4|, +INF , PT ;  /* 0x7f8000000400780b */ /* 0x000fda0003f1d200 */
[----:B------:R-:W-:Y:S01]  /*1ab0*/  @P0 FFMA R10, R4, 1.84467440737095516160e+19, RZ ;  /* 0x5f800000040a0823 */ /* 0x000fe200000000ff */
[----:B------:R-:W-:-:S03]  /*1ac0*/  @!P0 IMAD.MOV.U32 R17, RZ, RZ, R4 ;  /* 0x000000ffff118224 */ /* 0x000fc600078e0004 */
[----:B------:R-:W0:Y:S02]  /*1ad0*/  @P0 MUFU.RSQ R11, R10 ;  /* 0x0000000a000b0308 */ /* 0x000e240000001400 */
[----:B0-----:R-:W-:Y:S01]  /*1ae0*/  @P0 FMUL.FTZ R13, R10, R11 ;  /* 0x0000000b0a0d0220 */ /* 0x001fe20000410000 */
[----:B------:R-:W-:-:S03]  /*1af0*/  @P0 FMUL.FTZ R11, R11, 0.5 ;  /* 0x3f0000000b0b0820 */ /* 0x000fc60000410000 */
[----:B------:R-:W-:-:S04]  /*1b00*/  @P0 FADD.FTZ R12, -R13, -RZ ;  /* 0x800000ff0d0c0221 */ /* 0x000fc80000010100 */
[----:B------:R-:W-:-:S04]  /*1b10*/  @P0 FFMA R12, R13, R12, R10 ;  /* 0x0000000c0d0c0223 */ /* 0x000fc8000000000a */
[----:B------:R-:W-:-:S04]  /*1b20*/  @P0 FFMA R11, R12, R11, R13 ;  /* 0x0000000b0c0b0223 */ /* 0x000fc8000000000d */
[----:B------:R-:W-:-:S07]  /*1b30*/  @P0 FMUL.FTZ R17, R11, 2.3283064365386962891e-10 ;  /* 0x2f8000000b110820 */ /* 0x000fce0000410000 */
.L_x_32:
[----:B------:R-:W-:Y:S01]  /*1b40*/  MOV R10, R16 ;  /* 0x00000010000a7202 */ /* 0x000fe20000000f00 */
[----:B------:R-:W-:-:S04]  /*1b50*/  IMAD.MOV.U32 R11, RZ, RZ, 0x0 ;  /* 0x00000000ff0b7424 */ /* 0x000fc800078e00ff */
[----:B------:R-:W-:Y:S05]  /*1b60*/  RET.REL.NODEC R10 `(_Z14skin_detectionPfS_S_S_S_ii) ;  /* 0xffffffe40a247950 */ /* 0x000fea0003c3ffff */
        .weak           $__internal_2_$__cuda_sm3x_div_rn_noftz_f32_slowpath
        .type           $__internal_2_$__cuda_sm3x_div_rn_noftz_f32_slowpath,@function
        .size           $__internal_2_$__cuda_sm3x_div_rn_noftz_f32_slowpath,(.L_x_99 - $__internal_2_$__cuda_sm3x_div_rn_noftz_f32_slowpath)
$__internal_2_$__cuda_sm3x_div_rn_noftz_f32_slowpath:
[----:B------:R-:W-:Y:S01]  /*1b70*/  SHF.R.U32.HI R9, RZ, 0x17, R2 ;  /* 0x00000017ff097819 */ /* 0x000fe20000011602 */
[----:B------:R-:W-:Y:S01]  /*1b80*/  BSSY.RECONVERGENT B2, `(.L_x_33) ;  /* 0x0000063000027945 */ /* 0x000fe20003800200 */
[----:B------:R-:W-:Y:S01]  /*1b90*/  SHF.R.U32.HI R7, RZ, 0x17, R4 ;  /* 0x00000017ff077819 */ /* 0x000fe20000011604 */
[----:B------:R-:W-:Y:S01]  /*1ba0*/  IMAD.MOV.U32 R11, RZ, RZ, R2 ;  /* 0x000000ffff0b7224 */ /* 0x000fe200078e0002 */
[----:B------:R-:W-:Y:S02]  /*1bb0*/  LOP3.LUT R9, R9, 0xff, RZ, 0xc0, !PT ;  /* 0x000000ff09097812 */ /* 0x000fe400078ec0ff */
[----:B------:R-:W-:-:S03]  /*1bc0*/  LOP3.LUT R14, R7, 0xff, RZ, 0xc0, !PT ;  /* 0x000000ff070e7812 */ /* 0x000fc600078ec0ff */
[----:B------:R-:W-:Y:S02]  /*1bd0*/  VIADD R13, R9, 0xffffffff ;  /* 0xffffffff090d7836 */ /* 0x000fe40000000000 */
[----:B------:R-:W-:-:S03]  /*1be0*/  VIADD R12, R14, 0xffffffff ;  /* 0xffffffff0e0c7836 */ /* 0x000fc60000000000 */
[----:B------:R-:W-:-:S04]  /*1bf0*/  ISETP.GT.U32.AND P0, PT, R13, 0xfd, PT ;  /* 0x000000fd0d00780c */ /* 0x000fc80003f04070 */
[----:B------:R-:W-:-:S13]  /*1c00*/  ISETP.GT.U32.OR P0, PT, R12, 0xfd, P0 ;  /* 0x000000fd0c00780c */ /* 0x000fda0000704470 */
[----:B------:R-:W-:Y:S01]  /*1c10*/  @!P0 MOV R7, RZ ;  /* 0x000000ff00078202 */ /* 0x000fe20000000f00 */
[----:B------:R-:W-:Y:S06]  /*1c20*/  @!P0 BRA `(.L_x_34) ;  /* 0x00000000005c8947 */ /* 0x000fec0003800000 */
[----:B------:R-:W-:Y:S02]  /*1c30*/  FSETP.GTU.FTZ.AND P0, PT, |R4|, +INF , PT ;  /* 0x7f8000000400780b */ /* 0x000fe40003f1c200 */
[----:B------:R-:W-:-:S04]  /*1c40*/  FSETP.GTU.FTZ.AND P1, PT, |R2|, +INF , PT ;  /* 0x7f8000000200780b */ /* 0x000fc80003f3c200 */
[----:B------:R-:W-:-:S13]  /*1c50*/  PLOP3.LUT P0, PT, P0, P1, PT, 0xf8, 0x8f ;  /* 0x00000000008f781c */ /* 0x000fda0000703f70 */
[----:B------:R-:W-:Y:S05]  /*1c60*/  @P0 BRA `(.L_x_35) ;  /* 0x00000004004c0947 */ /* 0x000fea0003800000 */
[----:B------:R-:W-:-:S13]  /*1c70*/  LOP3.LUT P0, RZ, R11, 0x7fffffff, R4, 0xc8, !PT ;  /* 0x7fffffff0bff7812 */ /* 0x000fda000780c804 */
[----:B------:R-:W-:Y:S05]  /*1c80*/  @!P0 BRA `(.L_x_36) ;  /* 0x00000004003c8947 */ /* 0x000fea0003800000 */
[----:B------:R-:W-:Y:S02]  /*1c90*/  FSETP.NEU.FTZ.AND P1, PT, |R4|, +INF , PT ;  /* 0x7f8000000400780b */ /* 0x000fe40003f3d200 */
[----:B------:R-:W-:Y:S02]  /*1ca0*/  FSETP.NEU.FTZ.AND P2, PT, |R2|, +INF , PT ;  /* 0x7f8000000200780b */ /* 0x000fe40003f5d200 */
[----:B------:R-:W-:-:S11]  /*1cb0*/  FSETP.NEU.FTZ.AND P0, PT, |R4|, +INF , PT ;  /* 0x7f8000000400780b */ /* 0x000fd60003f1d200 */
[----:B------:R-:W-:Y:S05]  /*1cc0*/  @!P2 BRA !P1, `(.L_x_36) ;  /* 0x00000004002ca947 */ /* 0x000fea0004800000 */
[----:B------:R-:W-:-:S04]  /*1cd0*/  LOP3.LUT P1, RZ, R4, 0x7fffffff, RZ, 0xc0, !PT ;  /* 0x7fffffff04ff7812 */ /* 0x000fc8000782c0ff */
[----:B------:R-:W-:-:S13]  /*1ce0*/  PLOP3.LUT P1, PT, P2, P1, PT, 0x2f, 0xf2 ;  /* 0x0000000000f2781c */ /* 0x000fda0001722577 */
[----:B------:R-:W-:Y:S05]  /*1cf0*/  @P1 BRA `(.L_x_37) ;  /* 0x0000000400181947 */ /* 0x000fea0003800000 */
[----:B------:R-:W-:-:S04]  /*1d00*/  LOP3.LUT P1, RZ, R11, 0x7fffffff, RZ, 0xc0, !PT ;  /* 0x7fffffff0bff7812 */ /* 0x000fc8000782c0ff */
[----:B------:R-:W-:-:S13]  /*1d10*/  PLOP3.LUT P0, PT, P0, P1, PT, 0x2f, 0xf2 ;  /* 0x0000000000f2781c */ /* 0x000fda0000702577 */
[----:B------:R-:W-:Y:S05]  /*1d20*/  @P0 BRA `(.L_x_38) ;  /* 0x0000000400000947 */ /* 0x000fea0003800000 */
[----:B------:R-:W-:Y:S02]  /*1d30*/  ISETP.GE.AND P0, PT, R12, RZ, PT ;  /* 0x000000ff0c00720c */ /* 0x000fe40003f06270 */
[----:B------:R-:W-:-:S11]  /*1d40*/  ISETP.GE.AND P1, PT, R13, RZ, PT ;  /* 0x000000ff0d00720c */ /* 0x000fd60003f26270 */
[----:B------:R-:W-:Y:S02]  /*1d50*/  @P0 IMAD.MOV.U32 R7, RZ, RZ, RZ ;  /* 0x000000ffff070224 */ /* 0x000fe400078e00ff */
[----:B------:R-:W-:Y:S01]  /*1d60*/  @!P0 FFMA R4, R4, 1.84467440737095516160e+19, RZ ;  /* 0x5f80000004048823 */ /* 0x000fe200000000ff */
[----:B------:R-:W-:Y:S02]  /*1d70*/  @!P0 IMAD.MOV.U32 R7, RZ, RZ, -0x40 ;  /* 0xffffffc0ff078424 */ /* 0x000fe400078e00ff */
[----:B------:R-:W-:Y:S02]  /*1d80*/  @!P1 FFMA R11, R2, 1.84467440737095516160e+19, RZ ;  /* 0x5f800000020b9823 */ /* 0x000fe400000000ff */
[----:B------:R-:W-:-:S07]  /*1d90*/  @!P1 VIADD R7, R7, 0x40 ;  /* 0x0000004007079836 */ /* 0x000fce0000000000 */
.L_x_34:
[----:B------:R-:W-:Y:S01]  /*1da0*/  LEA R12, R9, 0xc0800000, 0x17 ;  /* 0xc0800000090c7811 */ /* 0x000fe200078eb8ff */
[----:B------:R-:W-:Y:S04]  /*1db0*/  BSSY.RECONVERGENT B3, `(.L_x_39) ;  /* 0x0000036000037945 */ /* 0x000fe80003800200 */
[----:B------:R-:W-:Y:S01]  /*1dc0*/  IMAD.IADD R12, R11, 0x1, -R12 ;  /* 0x000000010b0c7824 */ /* 0x000fe200078e0a0c */
[----:B------:R-:W-:-:S03]  /*1dd0*/  IADD3 R11, PT, PT, R14, -0x7f, RZ ;  /* 0xffffff810e0b7810 */ /* 0x000fc60007ffe0ff */
[----:B------:R0:W1:Y:S01]  /*1de0*/  MUFU.RCP R13, R12 ;  /* 0x0000000c000d7308 */ /* 0x0000620000001000 */
[----:B------:R-:W-:Y:S01]  /*1df0*/  FADD.FTZ R15, -R12, -RZ ;  /* 0x800000ff0c0f7221 */ /* 0x000fe20000010100 */
[C---:B------:R-:W-:Y:S01]  /*1e00*/  IMAD R4, R11.reuse, -0x800000, R4 ;  /* 0xff8000000b047824 */ /* 0x040fe200078e0204 */
[----:B0-----:R-:W-:-:S05]  /*1e10*/  IADD3 R12, PT, PT, R11, 0x7f, -R9 ;  /* 0x0000007f0b0c7810 */ /* 0x001fca0007ffe809 */
[----:B------:R-:W-:Y:S02]  /*1e20*/  IMAD.IADD R12, R12, 0x1, R7 ;  /* 0x000000010c0c7824 */ /* 0x000fe400078e0207 */
[----:B-1----:R-:W-:-:S04]  /*1e30*/  FFMA R14, R13, R15, 1 ;  /* 0x3f8000000d0e7423 */ /* 0x002fc8000000000f */
[----:B------:R-:W-:-:S04]  /*1e40*/  FFMA R16, R13, R14, R13 ;  /* 0x0000000e0d107223 */ /* 0x000fc8000000000d */
[----:B------:R-:W-:-:S04]  /*1e50*/  FFMA R13, R4, R16, RZ ;  /* 0x00000010040d7223 */ /* 0x000fc800000000ff */
[----:B------:R-:W-:-:S04]  /*1e60*/  FFMA R14, R15, R13, R4 ;  /* 0x0000000d0f0e7223 */ /* 0x000fc80000000004 */
[----:B------:R-:W-:-:S04]  /*1e70*/  FFMA R13, R16, R14, R13 ;  /* 0x0000000e100d7223 */ /* 0x000fc8000000000d */
[----:B------:R-:W-:-:S04]  /*1e80*/  FFMA R14, R15, R13, R4 ;  /* 0x0000000d0f0e7223 */ /* 0x000fc80000000004 */
[----:B------:R-:W-:-:S05]  /*1e90*/  FFMA R4, R16, R14, R13 ;  /* 0x0000000e10047223 */ /* 0x000fca000000000d */
[----:B------:R-:W-:-:S04]  /*1ea0*/  SHF.R.U32.HI R9, RZ, 0x17, R4 ;  /* 0x00000017ff097819 */ /* 0x000fc80000011604 */
[----:B------:R-:W-:-:S05]  /*1eb0*/  LOP3.LUT R9, R9, 0xff, RZ, 0xc0, !PT ;  /* 0x000000ff09097812 */ /* 0x000fca00078ec0ff */
[----:B------:R-:W-:-:S04]  /*1ec0*/  IMAD.IADD R11, R9, 0x1, R12 ;  /* 0x00000001090b7824 */ /* 0x000fc800078e020c */
[----:B------:R-:W-:-:S05]  /*1ed0*/  VIADD R7, R11, 0xffffffff ;  /* 0xffffffff0b077836 */ /* 0x000fca0000000000 */
[----:B------:R-:W-:-:S13]  /*1ee0*/  ISETP.GE.U32.AND P0, PT, R7, 0xfe, PT ;  /* 0x000000fe0700780c */ /* 0x000fda0003f06070 */
[----:B------:R-:W-:Y:S05]  /*1ef0*/  @!P0 BRA `(.L_x_40) ;  /* 0x0000000000808947 */ /* 0x000fea0003800000 */
[----:B------:R-:W-:-:S13]  /*1f00*/  ISETP.GT.AND P0, PT, R11, 0xfe, PT ;  /* 0x000000fe0b00780c */ /* 0x000fda0003f04270 */
[----:B------:R-:W-:Y:S05]  /*1f10*/  @P0 BRA `(.L_x_41) ;  /* 0x00000000006c0947 */ /* 0x000fea0003800000 */
[----:B------:R-:W-:-:S13]  /*1f20*/  ISETP.GE.AND P0, PT, R11, 0x1, PT ;  /* 0x000000010b00780c */ /* 0x000fda0003f06270 */
[----:B------:R-:W-:Y:S05]  /*1f30*/  @P0 BRA `(.L_x_42) ;  /* 0x0000000000740947 */ /* 0x000fea0003800000 */
[----:B------:R-:W-:Y:S02]  /*1f40*/  ISETP.GE.AND P0, PT, R11, -0x18, PT ;  /* 0xffffffe80b00780c */ /* 0x000fe40003f06270 */
[----:B------:R-:W-:-:S11]  /*1f50*/  LOP3.LUT R4, R4, 0x80000000, RZ, 0xc0, !PT ;  /* 0x8000000004047812 */ /* 0x000fd600078ec0ff */
[----:B------:R-:W-:Y:S05]  /*1f60*/  @!P0 BRA `(.L_x_42) ;  /* 0x0000000000688947 */ /* 0x000fea0003800000 */
[CCC-:B------:R-:W-:Y:S01]  /*1f70*/  FFMA.RZ R7, R16.reuse, R14.reuse, R13.reuse ;  /* 0x0000000e10077223 */ /* 0x1c0fe2000000c00d */
[CCC-:B------:R-:W-:Y:S01]  /*1f80*/  FFMA.RM R12, R16.reuse, R14.reuse, R13.reuse ;  /* 0x0000000e100c7223 */ /* 0x1c0fe2000000400d */
[C---:B------:R-:W-:Y:S02]  /*1f90*/  ISETP.NE.AND P2, PT, R11.reuse, RZ, PT ;  /* 0x000000ff0b00720c */ /* 0x040fe40003f45270 */
[----:B------:R-:W-:Y:S02]  /*1fa0*/  ISETP.NE.AND P1, PT, R11, RZ, PT ;  /* 0x000000ff0b00720c */ /* 0x000fe40003f25270 */
[----:B------:R-:W-:Y:S01]  /*1fb0*/  LOP3.LUT R9, R7, 0x7fffff, RZ, 0xc0, !PT ;  /* 0x007fffff07097812 */ /* 0x000fe200078ec0ff */
[----:B------:R-:W-:Y:S01]  /*1fc0*/  FFMA.RP R7, R16, R14, R13 ;  /* 0x0000000e10077223 */ /* 0x000fe2000000800d */
[C---:B------:R-:W-:Y:S01]  /*1fd0*/  VIADD R14, R11.reuse, 0x20 ;  /* 0x000000200b0e7836 */ /* 0x040fe20000000000 */
[----:B------:R-:W-:Y:S02]  /*1fe0*/  IADD3 R11, PT, PT, -R11, RZ, RZ ;  /* 0x000000ff0b0b7210 */ /* 0x000fe40007ffe1ff */
[----:B------:R-:W-:-:S02]  /*1ff0*/  LOP3.LUT R9, R9, 0x800000, RZ, 0xfc, !PT ;  /* 0x0080000009097812 */ /* 0x000fc400078efcff */
[----:B------:R-:W-:Y:S02]  /*2000*/  FSETP.NEU.FTZ.AND P0, PT, R7, R12, PT ;  /* 0x0000000c0700720b */ /* 0x000fe40003f1d000 */
[----:B------:R-:W-:Y:S02]  /*2010*/  SHF.L.U32 R14, R9, R14, RZ ;  /* 0x0000000e090e7219 */ /* 0x000fe400000006ff */
[----:B------:R-:W-:Y:S02]  /*2020*/  SEL R12, R11, RZ, P2 ;  /* 0x000000ff0b0c7207 */ /* 0x000fe40001000000 */
[----:B------:R-:W-:Y:S02]  /*2030*/  ISETP.NE.AND P1, PT, R14, RZ, P1 ;  /* 0x000000ff0e00720c */ /* 0x000fe40000f25270 */
[----:B------:R-:W-:Y:S02]  /*2040*/  SHF.R.U32.HI R12, RZ, R12, R9 ;  /* 0x0000000cff0c7219 */ /* 0x000fe40000011609 */
[----:B------:R-:W-:-:S02]  /*2050*/  PLOP3.LUT P0, PT, P0, P1, PT, 0xf8, 0x8f ;  /* 0x00000000008f781c */ /* 0x000fc40000703f70 */
[----:B------:R-:W-:Y:S02]  /*2060*/  SHF.R.U32.HI R14, RZ, 0x1, R12 ;  /* 0x00000001ff0e7819 */ /* 0x000fe4000001160c */
[----:B------:R-:W-:-:S04]  /*2070*/  SEL R7, RZ, 0x1, !P0 ;  /* 0x00000001ff077807 */ /* 0x000fc80004000000 */
[----:B------:R-:W-:-:S04]  /*2080*/  LOP3.LUT R7, R7, 0x1, R14, 0xf8, !PT ;  /* 0x0000000107077812 */ /* 0x000fc800078ef80e */
[----:B------:R-:W-:-:S05]  /*2090*/  LOP3.LUT R7, R7, R12, RZ, 0xc0, !PT ;  /* 0x0000000c07077212 */ /* 0x000fca00078ec0ff */
[----:B------:R-:W-:-:S05]  /*20a0*/  IMAD.IADD R7, R14, 0x1, R7 ;  /* 0x000000010e077824 */ /* 0x000fca00078e0207 */
[----:B------:R-:W-:Y:S01]  /*20b0*/  LOP3.LUT R4, R7, R4, RZ, 0xfc, !PT ;  /* 0x0000000407047212 */ /* 0x000fe200078efcff */
[----:B------:R-:W-:Y:S06]  /*20c0*/  BRA `(.L_x_42) ;  /* 0x0000000000107947 */ /* 0x000fec0003800000 */
.L_x_41:
[----:B------:R-:W-:-:S04]  /*20d0*/  LOP3.LUT R4, R4, 0x80000000, RZ, 0xc0, !PT ;  /* 0x8000000004047812 */ /* 0x000fc800078ec0ff */
[----:B------:R-:W-:Y:S01]  /*20e0*/  LOP3.LUT R4, R4, 0x7f800000, RZ, 0xfc, !PT ;  /* 0x7f80000004047812 */ /* 0x000fe200078efcff */
[----:B------:R-:W-:Y:S06]  /*20f0*/  BRA `(.L_x_42) ;  /* 0x0000000000047947 */ /* 0x000fec0003800000 */
.L_x_40:
[----:B------:R-:W-:-:S07]  /*2100*/  IMAD R4, R12, 0x800000, R4 ;  /* 0x008000000c047824 */ /* 0x000fce00078e0204 */
.L_x_42:
[----:B------:R-:W-:Y:S05]  /*2110*/  BSYNC.RECONVERGENT B3 ;  /* 0x0000000000037941 */ /* 0x000fea0003800200 */
.L_x_39:
[----:B------:R-:W-:Y:S05]  /*2120*/  BRA `(.L_x_43) ;  /* 0x0000000000207947 */ /* 0x000fea0003800000 */
.L_x_38:
[----:B------:R-:W-:-:S04]  /*2130*/  LOP3.LUT R4, R11, 0x80000000, R4, 0x48, !PT ;  /* 0x800000000b047812 */ /* 0x000fc800078e4804 */
[----:B------:R-:W-:Y:S01]  /*2140*/  LOP3.LUT R4, R4, 0x7f800000, RZ, 0xfc, !PT ;  /* 0x7f80000004047812 */ /* 0x000fe200078efcff */
[----:B------:R-:W-:Y:S06]  /*2150*/  BRA `(.L_x_43) ;  /* 0x0000000000147947 */ /* 0x000fec0003800000 */
.L_x_37:
[----:B------:R-:W-:Y:S01]  /*2160*/  LOP3.LUT R4, R11, 0x80000000, R4, 0x48, !PT ;  /* 0x800000000b047812 */ /* 0x000fe200078e4804 */
[----:B------:R-:W-:Y:S06]  /*2170*/  BRA `(.L_x_43) ;  /* 0x00000000000c7947 */ /* 0x000fec0003800000 */
.L_x_36:
[----:B------:R-:W0:Y:S01]  /*2180*/  MUFU.RSQ R4, -QNAN ;  /* 0xffc0000000047908 */ /* 0x000e220000001400 */
[----:B------:R-:W-:Y:S05]  /*2190*/  BRA `(.L_x_43) ;  /* 0x0000000000047947 */ /* 0x000fea0003800000 */
.L_x_35:
[----:B------:R-:W-:-:S07]  /*21a0*/  FADD.FTZ R4, R4, R2 ;  /* 0x0000000204047221 */ /* 0x000fce0000010000 */
.L_x_43:
[----:B------:R-:W-:Y:S05]  /*21b0*/  BSYNC.RECONVERGENT B2 ;  /* 0x0000000000027941 */ /* 0x000fea0003800200 */
.L_x_33:
[----:B------:R-:W-:-:S04]  /*21c0*/  IMAD.MOV.U32 R11, RZ, RZ, 0x0 ;  /* 0x00000000ff0b7424 */ /* 0x000fc800078e00ff */
[----:B0-----:R-:W-:Y:S05]  /*21d0*/  RET.REL.NODEC R10 `(_Z14skin_detectionPfS_S_S_S_ii) ;  /* 0xffffffdc0a887950 */ /* 0x001fea0003c3ffff */
.L_x_44:
        /* <DEDUP_REMOVED lines=10> */
.L_x_99:


//--------------------- .text._Z11diff_kernelPfS_S_ii --------------------------
	.section	.text._Z11diff_kernelPfS_S_ii,"ax",@progbits
	.align	128
        .global         _Z11diff_kernelPfS_S_ii
        .type           _Z11diff_kernelPfS_S_ii,@function
        .size           _Z11diff_kernelPfS_S_ii,(.L_x_100 - _Z11diff_kernelPfS_S_ii)
        .other          _Z11diff_kernelPfS_S_ii,@"STO_CUDA_ENTRY STV_DEFAULT"
_Z11diff_kernelPfS_S_ii:
.text._Z11diff_kernelPfS_S_ii:
[----:B------:R-:W-:Y:S01]  /*0000*/  LDC R1, c[0x0][0x37c] ;  /* 0x0000df00ff017b82 */ /* 0x000fe20000000800 */
[----:B------:R-:W0:Y:S07]  /*0010*/  S2R R0, SR_TID.Y ;  /* 0x0000000000007919 */ /* 0x000e2e0000002200 */
[----:B------:R-:W1:Y:S01]  /*0020*/  LDC R2, c[0x0][0x360] ;  /* 0x0000d800ff027b82 */ /* 0x000e620000000800 */
[----:B------:R-:W2:Y:S01]  /*0030*/  LDCU.64 UR8, c[0x0][0x398] ;  /* 0x00007300ff0877ac */ /* 0x000ea20008000a00 */
[----:B------:R-:W1:Y:S06]  /*0040*/  S2R R5, SR_TID.X ;  /* 0x0000000000057919 */ /* 0x000e6c0000002100 */
[----:B------:R-:W0:Y:S08]  /*0050*/  S2UR UR5, SR_CTAID.Y ;  /* 0x00000000000579c3 */ /* 0x000e300000002600 */
[----:B------:R-:W0:Y:S08]  /*0060*/  LDC R3, c[0x0][0x364] ;  /* 0x0000d900ff037b82 */ /* 0x000e300000000800 */
[----:B------:R-:W1:Y:S01]  /*0070*/  S2UR UR4, SR_CTAID.X ;  /* 0x00000000000479c3 */ /* 0x000e620000002500 */
[----:B0-----:R-:W-:-:S05]  /*0080*/  IMAD R3, R3, UR5, R0 ;  /* 0x0000000503037c24 */ /* 0x001fca000f8e0200 */
[----:B--2---:R-:W-:Y:S01]  /*0090*/  ISETP.GE.AND P0, PT, R3, UR9, PT ;  /* 0x0000000903007c0c */ /* 0x004fe2000bf06270 */
[----:B-1----:R-:W-:-:S05]  /*00a0*/  IMAD R2, R2, UR4, R5 ;  /* 0x0000000402027c24 */ /* 0x002fca000f8e0205 */
[----:B------:R-:W-:-:S13]  /*00b0*/  ISETP.GE.OR P0, PT, R2, UR8, P0 ;  /* 0x0000000802007c0c */ /* 0x000fda0008706670 */
[----:B------:R-:W-:Y:S05]  /*00c0*/  @P0 EXIT ;  /* 0x000000000000094d */ /* 0x000fea0003800000 */
[----:B------:R-:W0:Y:S01]  /*00d0*/  LDC.64 R6, c[0x0][0x388] ;  /* 0x0000e200ff067b82 */ /* 0x000e220000000a00 */
[----:B------:R-:W1:Y:S01]  /*00e0*/  LDCU.64 UR6, c[0x0][0x358] ;  /* 0x00006b00ff0677ac */ /* 0x000e620008000a00 */
[----:B------:R-:W-:-:S06]  /*00f0*/  IMAD R2, R3, UR8, R2 ;  /* 0x0000000803027c24 */ /* 0x000fcc000f8e0202 */
[----:B------:R-:W2:Y:S01]  /*0100*/  LDC.64 R4, c[0x0][0x380] ;  /* 0x0000e000ff047b82 */ /* 0x000ea20000000a00 */
[----:B0-----:R-:W-:-:S05]  /*0110*/  IMAD.WIDE R6, R2, 0x4, R6 ;  /* 0x0000000402067825 */ /* 0x001fca00078e0206 */
[----:B-1----:R-:W3:Y:S01]  /*0120*/  LDG.E R0, desc[UR6][R6.64] ;  /* 0x0000000606007981 */ /* 0x002ee2000c1e1900 */
[----:B--2---:R-:W-:-:S05]  /*0130*/  IMAD.WIDE R4, R2, 0x4, R4 ;  /* 0x0000000402047825 */ /* 0x004fca00078e0204 */
[----:B------:R0:W5:Y:S01]  /*0140*/  LDG.E R3, desc[UR6][R4.64] ;  /* 0x0000000604037981 */ /* 0x000162000c1e1900 */
[----:B------:R-:W-:Y:S01]  /*0150*/  IMAD.MOV.U32 R9, RZ, RZ, 0x3eaaaaab ;  /* 0x3eaaaaabff097424 */ /* 0x000fe200078e00ff */
[----:B------:R-:W-:Y:S01]  /*0160*/  BSSY.RECONVERGENT B1, `(.L_x_45) ;  /* 0x000000c000017945 */ /* 0x000fe20003800200 */
[----:B------:R-:W-:-:S04]  /*0170*/  IMAD.MOV.U32 R8, RZ, RZ, 0x40400000 ;  /* 0x40400000ff087424 */ /* 0x000fc800078e00ff */
[----:B------:R-:W-:-:S04]  /*0180*/  FFMA R8, -R9, R8, 1 ;  /* 0x3f80000009087423 */ /* 0x000fc80000000108 */
[----:B------:R-:W-:Y:S01]  /*0190*/  FFMA R9, R8, -R9, -0.3333333432674407959 ;  /* 0xbeaaaaab08097423 */ /* 0x000fe20000000809 */
[----:B---3--:R-:W1:Y:S03]  /*01a0*/  FCHK P0, R0, -3 ;  /* 0xc040000000007902 */ /* 0x008e660000000000 */
[----:B------:R-:W-:-:S04]  /*01b0*/  FFMA R8, R0, R9, RZ ;  /* 0x0000000900087223 */ /* 0x000fc800000000ff */
[----:B------:R-:W-:-:S04]  /*01c0*/  FFMA R10, R8, 3, R0 ;  /* 0x40400000080a7823 */ /* 0x000fc80000000000 */
[----:B------:R-:W-:Y:S01]  /*01d0*/  FFMA R8, R9, R10, R8 ;  /* 0x0000000a09087223 */ /* 0x000fe20000000008 */
[----:B01----:R-:W-:Y:S06]  /*01e0*/  @!P0 BRA `(.L_x_46) ;  /* 0x00000000000c8947 */ /* 0x003fec0003800000 */
[----:B------:R-:W-:-:S07]  /*01f0*/  MOV R4, 0x210 ;  /* 0x0000021000047802 */ /* 0x000fce0000000f00 */
[----:B-----5:R-:W-:Y:S05]  /*0200*/  CALL.REL.NOINC `($__internal_3_$__cuda_sm3x_div_rn_noftz_f32_slowpath) ;  /* 0x0000000000207944 */ /* 0x020fea0003c00000 */
[----:B------:R-:W-:-:S07]  /*0210*/  IMAD.MOV.U32 R8, RZ, RZ, R6 ;  /* 0x000000ffff087224 */ /* 0x000fce00078e0006 */
.L_x_46:
[----:B------:R-:W-:Y:S05]  /*0220*/  BSYNC.RECONVERGENT B1 ;  /* 0x0000000000017941 */ /* 0x000fea0003800200 */
.L_x_45:
[----:B------:R-:W0:Y:S01]  /*0230*/  LDC.64 R4, c[0x0][0x390] ;  /* 0x0000e400ff047b82 */ /* 0x000e220000000a00 */
[----:B-----5:R-:W-:Y:S01]  /*0240*/  FADD R8, R3, R8 ;  /* 0x0000000803087221 */ /* 0x020fe20000000000 */
[----:B0-----:R-:W-:-:S04]  /*0250*/  IMAD.WIDE R2, R2, 0x4, R4 ;  /* 0x0000000402027825 */ /* 0x001fc800078e0204 */
[----:B------:R-:W-:-:S05]  /*0260*/  FADD R5, |R8|, -RZ ;  /* 0x800000ff08057221 */ /* 0x000fca0000000200 */
[----:B------:R-:W-:Y:S01]  /*0270*/  STG.E desc[UR6][R2.64], R5 ;  /* 0x0000000502007986 */ /* 0x000fe2000c101906 */
[----:B------:R-:W-:Y:S05]  /*0280*/  EXIT ;  /* 0x000000000000794d */ /* 0x000fea0003800000 */
        .weak           $__internal_3_$__cuda_sm3x_div_rn_noftz_f32_slowpath
        .type           $__internal_3_$__cuda_sm3x_div_rn_noftz_f32_slowpath,@function
        .size           $__internal_3_$__cuda_sm3x_div_rn_noftz_f32_slowpath,(.L_x_100 - $__internal_3_$__cuda_sm3x_div_rn_noftz_f32_slowpath)
$__internal_3_$__cuda_sm3x_div_rn_noftz_f32_slowpath:
[--C-:B------:R-:W-:Y:S01]  /*0290*/  SHF.R.U32.HI R5, RZ, 0x17, R0.reuse ;  /* 0x00000017ff057819 */ /* 0x100fe20000011600 */
[----:B------:R-:W-:Y:S04]  /*02a0*/  BSSY.RECONVERGENT B0, `(.L_x_47) ;  /* 0x000005c000007945 */ /* 0x000fe80003800200 */
[----:B------:R-:W-:Y:S01]  /*02b0*/  BSSY.RELIABLE B2, `(.L_x_48) ;  /* 0x000001a000027945 */ /* 0x000fe20003800100 */
[----:B------:R-:W-:Y:S01]  /*02c0*/  IMAD.MOV.U32 R6, RZ, RZ, R0 ;  /* 0x000000ffff067224 */ /* 0x000fe200078e0000 */
[----:B------:R-:W-:-:S05]  /*02d0*/  LOP3.LUT R5, R5, 0xff, RZ, 0xc0, !PT ;  /* 0x000000ff05057812 */ /* 0x000fca00078ec0ff */
[----:B------:R-:W-:-:S05]  /*02e0*/  VIADD R8, R5, 0xffffffff ;  /* 0xffffffff05087836 */ /* 0x000fca0000000000 */
[----:B------:R-:W-:-:S13]  /*02f0*/  ISETP.GT.U32.OR P0, PT, R8, 0xfd, !PT ;  /* 0x000000fd0800780c */ /* 0x000fda0007f04470 */
[----:B------:R-:W-:Y:S01]  /*0300*/  @!P0 MOV R7, RZ ;  /* 0x000000ff00078202 */ /* 0x000fe20000000f00 */
[----:B------:R-:W-:Y:S06]  /*0310*/  @!P0 BRA `(.L_x_49) ;  /* 0x00000000004c8947 */ /* 0x000fec0003800000 */
[----:B------:R-:W-:-:S13]  /*0320*/  FSETP.GTU.FTZ.AND P0, PT, |R0|, +INF , PT ;  /* 0x7f8000000000780b */ /* 0x000fda0003f1c200 */
[----:B------:R-:W-:Y:S05]  /*0330*/  @P0 BREAK.RELIABLE B2 ;  /* 0x0000000000020942 */ /* 0x000fea0003800100 */
[----:B------:R-:W-:Y:S05]  /*0340*/  @P0 BRA `(.L_x_50) ;  /* 0x0000000400400947 */ /* 0x000fea0003800000 */
[----:B------:R-:W-:-:S05]  /*0350*/  IMAD.MOV.U32 R7, RZ, RZ, -0x3fc00000 ;  /* 0xc0400000ff077424 */ /* 0x000fca00078e00ff */
[----:B------:R-:W-:-:S13]  /*0360*/  LOP3.LUT P0, RZ, R7, 0x7fffffff, R6, 0xc8, !PT ;  /* 0x7fffffff07ff7812 */ /* 0x000fda000780c806 */
[----:B------:R-:W-:Y:S05]  /*0370*/  @!P0 BREAK.RELIABLE B2 ;  /* 0x0000000000028942 */ /* 0x000fea0003800100 */
[----:B------:R-:W-:Y:S05]  /*0380*/  @!P0 BRA `(.L_x_51) ;  /* 0x0000000400288947 */ /* 0x000fea0003800000 */
[----:B------:R-:W-:-:S13]  /*0390*/  LOP3.LUT P0, RZ, R6, 0x7fffffff, RZ, 0xc0, !PT ;  /* 0x7fffffff06ff7812 */ /* 0x000fda000780c0ff */
[----:B------:R-:W-:Y:S05]  /*03a0*/  @!P0 BREAK.RELIABLE B2 ;  /* 0x0000000000028942 */ /* 0x000fea0003800100 */
[----:B------:R-:W-:Y:S05]  /*03b0*/  @!P0 BRA `(.L_x_52) ;  /* 0x0000000400148947 */ /* 0x000fea0003800000 */
[----:B------:R-:W-:Y:S02]  /*03c0*/  FSETP.NEU.FTZ.AND P0, PT, |R0|, +INF , PT ;  /* 0x7f8000000000780b */ /* 0x000fe40003f1d200 */
[----:B------:R-:W-:-:S04]  /*03d0*/  LOP3.LUT P1, RZ, R7, 0x7fffffff, RZ, 0xc0, !PT ;  /* 0x7fffffff07ff7812 */ /* 0x000fc8000782c0ff */
[----:B------:R-:W-:-:S13]  /*03e0*/  PLOP3.LUT P0, PT, P0, P1, PT, 0x2f, 0xf2 ;  /* 0x0000000000f2781c */ /* 0x000fda0000702577 */
[----:B------:R-:W-:Y:S05]  /*03f0*/  @P0 BREAK.RELIABLE B2 ;  /* 0x0000000000020942 */ /* 0x000fea0003800100 */
[----:B------:R-:W-:Y:S05]  /*0400*/  @P0 BRA `(.L_x_53) ;  /* 0x0000000000f40947 */ /* 0x000fea0003800000 */
[----:B------:R-:W-:-:S13]  /*0410*/  ISETP.GE.AND P0, PT, R8, RZ, PT ;  /* 0x000000ff0800720c */ /* 0x000fda0003f06270 */
[----:B------:R-:W-:Y:S02]  /*0420*/  @P0 IMAD.MOV.U32 R7, RZ, RZ, RZ ;  /* 0x000000ffff070224 */ /* 0x000fe400078e00ff */
[----:B------:R-:W-:Y:S01]  /*0430*/  @!P0 FFMA R6, R0, 1.84467440737095516160e+19, RZ ;  /* 0x5f80000000068823 */ /* 0x000fe200000000ff */
[----:B------:R-:W-:-:S07]  /*0440*/  @!P0 IMAD.MOV.U32 R7, RZ, RZ, -0x40 ;  /* 0xffffffc0ff078424 */ /* 0x000fce00078e00ff */
.L_x_49:
[----:B------:R-:W-:Y:S05]  /*0450*/  BSYNC.RELIABLE B2 ;  /* 0x0000000000027941 */ /* 0x000fea0003800100 */
.L_x_48:
[----:B------:R-:W-:Y:S01]  /*0460*/  UMOV UR4, 0xc0400000 ;  /* 0xc040000000047882 */ /* 0x000fe20000000000 */
[----:B------:R-:W-:Y:S01]  /*0470*/  VIADD R5, R5, 0xffffff81 ;  /* 0xffffff8105057836 */ /* 0x000fe20000000000 */
[----:B------:R-:W-:Y:S01]  /*0480*/  UIADD3 UR4, UPT, UPT, UR4, -0x800000, URZ ;  /* 0xff80000004047890 */ /* 0x000fe2000fffe0ff */
[----:B------:R-:W-:Y:S02]  /*0490*/  BSSY.RECONVERGENT B2, `(.L_x_54) ;  /* 0x0000033000027945 */ /* 0x000fe40003800200 */
[----:B------:R-:W-:Y:S01]  /*04a0*/  IMAD R0, R5, -0x800000, R6 ;  /* 0xff80000005007824 */ /* 0x000fe200078e0206 */
[----:B------:R-:W-:Y:S02]  /*04b0*/  IADD3 R7, PT, PT, R7, -0x1, R5 ;  /* 0xffffffff07077810 */ /* 0x000fe40007ffe005 */
[----:B------:R-:W-:-:S03]  /*04c0*/  FADD.FTZ R9, -RZ, -UR4 ;  /* 0x80000004ff097e21 */ /* 0x000fc60008010100 */
[----:B------:R-:W0:Y:S02]  /*04d0*/  MUFU.RCP R8, UR4 ;  /* 0x0000000400087d08 */ /* 0x000e240008001000 */
[----:B0-----:R-:W-:-:S04]  /*04e0*/  FFMA R11, R8, R9, 1 ;  /* 0x3f800000080b7423 */ /* 0x001fc80000000009 */
[----:B------:R-:W-:-:S04]  /*04f0*/  FFMA R11, R8, R11, R8 ;  /* 0x0000000b080b7223 */ /* 0x000fc80000000008 */
[----:B------:R-:W-:-:S04]  /*0500*/  FFMA R6, R0, R11, RZ ;  /* 0x0000000b00067223 */ /* 0x000fc800000000ff */
[----:B------:R-:W-:-:S04]  /*0510*/  FFMA R8, R9, R6, R0 ;  /* 0x0000000609087223 */ /* 0x000fc80000000000 */
[----:B------:R-:W-:-:S04]  /*0520*/  FFMA R8, R11, R8, R6 ;  /* 0x000000080b087223 */ /* 0x000fc80000000006 */
[----:B------:R-:W-:-:S04]  /*0530*/  FFMA R9, R9, R8, R0 ;  /* 0x0000000809097223 */ /* 0x000fc80000000000 */
[----:B------:R-:W-:-:S05]  /*0540*/  FFMA R6, R11, R9, R8 ;  /* 0x000000090b067223 */ /* 0x000fca0000000008 */
[----:B------:R-:W-:-:S04]  /*0550*/  SHF.R.U32.HI R0, RZ, 0x17, R6 ;  /* 0x00000017ff007819 */ /* 0x000fc80000011606 */
[----:B------:R-:W-:-:S04]  /*0560*/  LOP3.LUT R0, R0, 0xff, RZ, 0xc0, !PT ;  /* 0x000000ff00007812 */ /* 0x000fc800078ec0ff */
[----:B------:R-:W-:-:S05]  /*0570*/  IADD3 R10, PT, PT, R0, R7, RZ ;  /* 0x00000007000a7210 */ /* 0x000fca0007ffe0ff */
        /* <DEDUP_REMOVED lines=10> */
[CC--:B------:R-:W-:Y:S01]  /*0620*/  FFMA.RZ R0, R11.reuse, R9.reuse, R8 ;  /* 0x000000090b007223 */ /* 0x0c0fe2000000c008 */
[----:B------:R-:W-:Y:S01]  /*0630*/  IMAD.MOV R7, RZ, RZ, -R10 ;  /* 0x000000ffff077224 */ /* 0x000fe200078e0a0a */
[C---:B------:R-:W-:Y:S02]  /*0640*/  ISETP.NE.AND P2, PT, R10.reuse, RZ, PT ;  /* 0x000000ff0a00720c */ /* 0x040fe40003f45270 */
[----:B------:R-:W-:Y:S02]  /*0650*/  ISETP.NE.AND P1, PT, R10, RZ, PT ;  /* 0x000000ff0a00720c */ /* 0x000fe40003f25270 */
[----:B------:R-:W-:Y:S01]  /*0660*/  LOP3.LUT R5, R0, 0x7fffff, RZ, 0xc0, !PT ;  /* 0x007fffff00057812 */ /* 0x000fe200078ec0ff */
[CCC-:B------:R-:W-:Y:S01]  /*0670*/  FFMA.RP R0, R11.reuse, R9.reuse, R8.reuse ;  /* 0x000000090b007223 */ /* 0x1c0fe20000008008 */
[----:B------:R-:W-:Y:S01]  /*0680*/  FFMA.RM R11, R11, R9, R8 ;  /* 0x000000090b0b7223 */ /* 0x000fe20000004008 */
[----:B------:R-:W-:Y:S01]  /*0690*/  VIADD R8, R10, 0x20 ;  /* 0x000000200a087836 */ /* 0x000fe20000000000 */
[----:B------:R-:W-:-:S03]  /*06a0*/  LOP3.LUT R5, R5, 0x800000, RZ, 0xfc, !PT ;  /* 0x0080000005057812 */ /* 0x000fc600078efcff */
        /* <DEDUP_REMOVED lines=9> */
[----:B------:R-:W-:-:S04]  /*0740*/  LOP3.LUT R5, R5, R0, RZ, 0xc0, !PT ;  /* 0x0000000005057212 */ /* 0x000fc800078ec0ff */
[----:B------:R-:W-:-:S04]  /*0750*/  IADD3 R5, PT, PT, R8, R5, RZ ;  /* 0x0000000508057210 */ /* 0x000fc80007ffe0ff */
[----:B------:R-:W-:Y:S01]  /*0760*/  LOP3.LUT R6, R5, R6, RZ, 0xfc, !PT ;  /* 0x0000000605067212 */ /* 0x000fe200078efcff */
[----:B------:R-:W-:Y:S06]  /*0770*/  BRA `(.L_x_57) ;  /* 0x0000000000107947 */ /* 0x000fec0003800000 */
.L_x_56:
[----:B------:R-:W-:-:S04]  /*0780*/  LOP3.LUT R6, R6, 0x80000000, RZ, 0xc0, !PT ;  /* 0x8000000006067812 */ /* 0x000fc800078ec0ff */
[----:B------:R-:W-:Y:S01]  /*0790*/  LOP3.LUT R6, R6, 0x7f800000, RZ, 0xfc, !PT ;  /* 0x7f80000006067812 */ /* 0x000fe200078efcff */
[----:B------:R-:W-:Y:S06]  /*07a0*/  BRA `(.L_x_57) ;  /* 0x0000000000047947 */ /* 0x000fec0003800000 */
.L_x_55:
[----:B------:R-:W-:-:S07]  /*07b0*/  IMAD R6, R7, 0x800000, R6 ;  /* 0x0080000007067824 */ /* 0x000fce00078e0206 */
.L_x_57:
[----:B------:R-:W-:Y:S05]  /*07c0*/  BSYNC.RECONVERGENT B2 ;  /* 0x0000000000027941 */ /* 0x000fea0003800200 */
.L_x_54:
[----:B------:R-:W-:Y:S05]  /*07d0*/  BRA `(.L_x_58) ;  /* 0x0000000000207947 */ /* 0x000fea0003800000 */
.L_x_53:
[----:B------:R-:W-:-:S04]  /*07e0*/  LOP3.LUT R6, R7, 0x80000000, R6, 0x48, !PT ;  /* 0x8000000007067812 */ /* 0x000fc800078e4806 */
[----:B------:R-:W-:Y:S01]  /*07f0*/  LOP3.LUT R6, R6, 0x7f800000, RZ, 0xfc, !PT ;  /* 0x7f80000006067812 */ /* 0x000fe200078efcff */
[----:B------:R-:W-:Y:S06]  /*0800*/  BRA `(.L_x_58) ;  /* 0x0000000000147947 */ /* 0x000fec0003800000 */
.L_x_52:
[----:B------:R-:W-:Y:S01]  /*0810*/  LOP3.LUT R6, R7, 0x80000000, R6, 0x48, !PT ;  /* 0x8000000007067812 */ /* 0x000fe200078e4806 */
[----:B------:R-:W-:Y:S06]  /*0820*/  BRA `(.L_x_58) ;  /* 0x00000000000c7947 */ /* 0x000fec0003800000 */
.L_x_51:
[----:B------:R-:W0:Y:S01]  /*0830*/  MUFU.RSQ R6, -QNAN ;  /* 0xffc0000000067908 */ /* 0x000e220000001400 */
[----:B------:R-:W-:Y:S05]  /*0840*/  BRA `(.L_x_58) ;  /* 0x0000000000047947 */ /* 0x000fea0003800000 */
.L_x_50:
[----:B------:R-:W-:-:S07]  /*0850*/  FADD.FTZ R6, R0, -3 ;  /* 0xc040000000067421 */ /* 0x000fce0000010000 */
.L_x_58:
[----:B------:R-:W-:Y:S05]  /*0860*/  BSYNC.RECONVERGENT B0 ;  /* 0x0000000000007941 */ /* 0x000fea0003800200 */
.L_x_47:
[----:B------:R-:W-:-:S04]  /*0870*/  IMAD.MOV.U32 R5, RZ, RZ, 0x0 ;  /* 0x00000000ff057424 */ /* 0x000fc800078e00ff */
[----:B0-----:R-:W-:Y:S05]  /*0880*/  RET.REL.NODEC R4 `(_Z11diff_kernelPfS_S_ii) ;  /* 0xfffffff404dc7950 */ /* 0x001fea0003c3ffff */
.L_x_59:
        /* <DEDUP_REMOVED lines=15> */
.L_x_100:


//--------------------- .text._Z17theta_calc_kernelPfS_Piii --------------------------
	.section	.text._Z17theta_calc_kernelPfS_Piii,"ax",@progbits
	.align	128
        .global         _Z17theta_calc_kernelPfS_Piii
        .type           _Z17theta_calc_kernelPfS_Piii,@function
        .size           _Z17theta_calc_kernelPfS_Piii,(.L_x_102 - _Z17theta_calc_kernelPfS_Piii)
        .other          _Z17theta_calc_kernelPfS_Piii,@"STO_CUDA_ENTRY STV_DEFAULT"
_Z17theta_calc_kernelPfS_Piii:
.text._Z17theta_calc_kernelPfS_Piii:
        /* <DEDUP_REMOVED lines=20> */
[----:B------:R-:W3:Y:S01]  /*0140*/  LDG.E R5, desc[UR4][R8.64] ;  /* 0x0000000408057981 */ /* 0x000ee2000c1e1900 */
[----:B------:R-:W-:Y:S01]  /*0150*/  BSSY.RECONVERGENT B0, `(.L_x_60) ;  /* 0x000000f000007945 */ /* 0x000fe20003800200 */
[----:B---3--:R-:W-:-:S04]  /*0160*/  FSETP.GT.AND P2, PT, |R2|, |R5|, PT ;  /* 0x400000050200720b */ /* 0x008fc80003f44200 */
[----:B------:R-:W-:-:S04]  /*0170*/  FSEL R3, |R2|, |R5|, P2 ;  /* 0x4000000502037208 */ /* 0x000fc80001000200 */
[----:B------:R-:W0:Y:S01]  /*0180*/  MUFU.RCP R10, R3 ;  /* 0x00000003000a7308 */ /* 0x000e220000001000 */
[----:B------:R-:W-:-:S07]  /*0190*/  FSEL R0, |R5|, |R2|, P2 ;  /* 0x4000000205007208 */ /* 0x000fce0001000200 */
[----:B------:R-:W1:Y:S01]  /*01a0*/  FCHK P0, R0, R3 ;  /* 0x0000000300007302 */ /* 0x000e620000000000 */
[----:B0-----:R-:W-:-:S04]  /*01b0*/  FFMA R11, -R3, R10, 1 ;  /* 0x3f800000030b7423 */ /* 0x001fc8000000010a */
[----:B------:R-:W-:-:S04]  /*01c0*/  FFMA R11, R10, R11, R10 ;  /* 0x0000000b0a0b7223 */ /* 0x000fc8000000000a */
[----:B------:R-:W-:-:S04]  /*01d0*/  FFMA R10, R0, R11, RZ ;  /* 0x0000000b000a7223 */ /* 0x000fc800000000ff */
[----:B------:R-:W-:-:S04]  /*01e0*/  FFMA R12, -R3, R10, R0 ;  /* 0x0000000a030c7223 */ /* 0x000fc80000000100 */
[----:B------:R-:W-:Y:S01]  /*01f0*/  FFMA R10, R11, R12, R10 ;  /* 0x0000000c0b0a7223 */ /* 0x000fe2000000000a */
[----:B-1----:R-:W-:Y:S06]  /*0200*/  @!P0 BRA `(.L_x_61) ;  /* 0x00000000000c8947 */ /* 0x002fec0003800000 */
[----:B------:R-:W-:-:S07]  /*0210*/  MOV R6, 0x230 ;  /* 0x0000023000067802 */ /* 0x000fce0000000f00 */
[----:B------:R-:W-:Y:S05]  /*0220*/  CALL.REL.NOINC `($__internal_5_$__cuda_sm3x_div_rn_noftz_f32_slowpath) ;  /* 0x0000000800ec7944 */ /* 0x000fea0003c00000 */
[----:B------:R-:W-:-:S07]  /*0230*/  IMAD.MOV.U32 R10, RZ, RZ, R0 ;  /* 0x000000ffff0a7224 */ /* 0x000fce00078e0000 */
.L_x_61:
[----:B------:R-:W-:Y:S05]  /*0240*/  BSYNC.RECONVERGENT B0 ;  /* 0x0000000000007941 */ /* 0x000fea0003800200 */
.L_x_60:
[----:B------:R-:W-:Y:S02]  /*0250*/  IMAD.MOV.U32 R7, RZ, RZ, 0x3b33710b ;  /* 0x3b33710bff077424 */ /* 0x000fe400078e00ff */
[----:B------:R-:W-:Y:S01]  /*0260*/  FMUL R0, R10, R10 ;  /* 0x0000000a0a007220 */ /* 0x000fe20000400000 */
[----:B------:R-:W-:Y:S01]  /*0270*/  IMAD.MOV.U32 R11, RZ, RZ, 0x3f6ee581 ;  /* 0x3f6ee581ff0b7424 */ /* 0x000fe200078e00ff */
[----:B------:R-:W-:Y:S01]  /*0280*/  ISETP.GE.AND P0, PT, R5, RZ, PT ;  /* 0x000000ff0500720c */ /* 0x000fe20003f06270 */
[----:B------:R-:W-:Y:S02]  /*0290*/  IMAD.MOV.U32 R8, RZ, RZ, 0x54411744 ;  /* 0x54411744ff087424 */ /* 0x000fe400078e00ff */
[C---:B------:R-:W-:Y:S01]  /*02a0*/  FFMA R7, R0.reuse, R7, -0.015681877732276916504 ;  /* 0xbc80774800077423 */ /* 0x040fe20000000007 */
[----:B------:R-:W-:Y:S01]  /*02b0*/  FSETP.NEU.AND P1, PT, R3, RZ, PT ;  /* 0x000000ff0300720b */ /* 0x000fe20003f2d000 */
[----:B------:R-:W-:Y:S01]  /*02c0*/  IMAD.MOV.U32 R6, RZ, RZ, 0x1 ;  /* 0x00000001ff067424 */ /* 0x000fe200078e00ff */
[----:B------:R-:W-:Y:S01]  /*02d0*/  FSETP.NEU.AND P3, PT, |R5|, |R2|, PT ;  /* 0x400000020500720b */ /* 0x000fe20003f6d200 */
[----:B------:R-:W-:Y:S01]  /*02e0*/  FFMA R7, R0, R7, 0.042200751602649688721 ;  /* 0x3d2cdab200077423 */ /* 0x000fe20000000007 */
[----:B------:R-:W-:Y:S01]  /*02f0*/  FADD R5, |R2|, |R5| ;  /* 0x4000000502057221 */ /* 0x000fe20000000200 */
[----:B------:R-:W-:Y:S02]  /*0300*/  BSSY.RECONVERGENT B0, `(.L_x_62) ;  /* 0x0000026000007945 */ /* 0x000fe40003800200 */
[----:B------:R-:W-:-:S04]  /*0310*/  FFMA R7, R0, R7, -0.074792981147766113281 ;  /* 0xbd992d1000077423 */ /* 0x000fc80000000007 */
[----:B------:R-:W-:-:S04]  /*0320*/  FFMA R7, R0, R7, 0.10640415549278259277 ;  /* 0x3dd9ea6c00077423 */ /* 0x000fc80000000007 */
[----:B------:R-:W-:-:S04]  /*0330*/  FFMA R7, R0, R7, -0.14207722246646881104 ;  /* 0xbe117cb100077423 */ /* 0x000fc80000000007 */
[C---:B------:R-:W-:Y:S02]  /*0340*/  FFMA R9, R0.reuse, R7, 0.19993925094604492188 ;  /* 0x3e4cbce000097423 */ /* 0x040fe40000000007 */
[----:B------:R-:W0:Y:S02]  /*0350*/  MUFU.RCP64H R7, 3.1415920257568359375 ;  /* 0x400921fb00077908 */ /* 0x000e240000001800 */
[----:B------:R-:W-:-:S04]  /*0360*/  FFMA R9, R0, R9, -0.33333197236061096191 ;  /* 0xbeaaaa7d00097423 */ /* 0x000fc80000000009 */
[----:B------:R-:W-:Y:S01]  /*0370*/  FMUL R9, R0, R9 ;  /* 0x0000000900097220 */ /* 0x000fe20000400000 */
[----:B------:R-:W-:-:S03]  /*0380*/  FSEL R0, R11, 1.8663789033889770508, P2 ;  /* 0x3feee5810b007808 */ /* 0x000fc60001000000 */
[----:B------:R-:W-:Y:S01]  /*0390*/  FFMA R10, R9, R10, R10 ;  /* 0x0000000a090a7223 */ /* 0x000fe2000000000a */
[----:B------:R-:W-:-:S03]  /*03a0*/  IMAD.MOV.U32 R9, RZ, RZ, 0x400921fb ;  /* 0x400921fbff097424 */ /* 0x000fc600078e00ff */
[----:B------:R-:W-:-:S05]  /*03b0*/  FFMA R3, R11, 1.6832555532455444336, -R10 ;  /* 0x3fd774eb0b037823 */ /* 0x000fca000000080a */
[-C--:B------:R-:W-:Y:S02]  /*03c0*/  FSEL R13, R3, R10.reuse, P2 ;  /* 0x0000000a030d7208 */ /* 0x080fe40001000000 */
[----:B------:R-:W-:Y:S01]  /*03d0*/  FSEL R3, R10, -R10, P2 ;  /* 0x8000000a0a037208 */ /* 0x000fe20001000000 */
[----:B0-----:R-:W-:-:S04]  /*03e0*/  DFMA R10, R6, -R8, 1 ;  /* 0x3ff00000060a742b */ /* 0x001fc80000000808 */
[----:B------:R-:W-:Y:S01]  /*03f0*/  @!P0 FFMA R13, R0, 1.6832555532455444336, R3 ;  /* 0x3fd774eb000d8823 */ /* 0x000fe20000000003 */
[----:B------:R-:W-:-:S03]  /*0400*/  IMAD.MOV.U32 R0, RZ, RZ, 0x4016cbe4 ;  /* 0x4016cbe4ff007424 */ /* 0x000fc600078e00ff */
[----:B------:R-:W-:Y:S02]  /*0410*/  DFMA R10, R10, R10, R10 ;  /* 0x0000000a0a0a722b */ /* 0x000fe4000000000a */
[----:B------:R-:W-:Y:S02]  /*0420*/  @!P3 FSEL R13, R0, 0.78539818525314331055, !P0 ;  /* 0x3f490fdb000db808 */ /* 0x000fe40004000000 */
[----:B------:R-:W-:Y:S02]  /*0430*/  @!P1 FSEL R13, RZ, 3.1415927410125732422, P0 ;  /* 0x40490fdbff0d9808 */ /* 0x000fe40000000000 */
[----:B------:R-:W-:Y:S02]  /*0440*/  FSETP.NAN.AND P0, PT, R5, R5, PT ;  /* 0x000000050500720b */ /* 0x000fe40003f08000 */
[----:B------:R-:W-:Y:S01]  /*0450*/  LOP3.LUT R2, R13, 0x80000000, R2, 0xb8, !PT ;  /* 0x800000000d027812 */ /* 0x000fe200078eb802 */
[----:B------:R-:W-:-:S03]  /*0460*/  DFMA R10, R6, R10, R6 ;  /* 0x0000000a060a722b */ /* 0x000fc60000000006 */
[----:B------:R-:W-:-:S05]  /*0470*/  FSEL R12, R5, R2, P0 ;  /* 0x00000002050c7208 */ /* 0x000fca0000000000 */
[C---:B------:R-:W-:Y:S01]  /*0480*/  DFMA R2, R10.reuse, -R8, 1 ;  /* 0x3ff000000a02742b */ /* 0x040fe20000000808 */
[----:B------:R-:W0:Y:S07]  /*0490*/  F2F.F64.F32 R12, R12 ;  /* 0x0000000c000c7310 */ /* 0x000e2e0000201800 */
[----:B------:R-:W-:-:S08]  /*04a0*/  DFMA R2, R10, R2, R10 ;  /* 0x000000020a02722b */ /* 0x000fd0000000000a */
[----:B0-----:R-:W-:Y:S01]  /*04b0*/  DMUL R6, R12, R2 ;  /* 0x000000020c067228 */ /* 0x001fe20000000000 */
[----:B------:R-:W-:-:S07]  /*04c0*/  FSETP.GEU.AND P1, PT, |R13|, 6.5827683646048100446e-37, PT ;  /* 0x036000000d00780b */ /* 0x000fce0003f2e200 */
[----:B------:R-:W-:-:S08]  /*04d0*/  DFMA R8, R6, -R8, R12 ;  /* 0x800000080608722b */ /* 0x000fd0000000000c */
[----:B------:R-:W-:-:S10]  /*04e0*/  DFMA R2, R2, R8, R6 ;  /* 0x000000080202722b */ /* 0x000fd40000000006 */
[----:B------:R-:W-:-:S05]  /*04f0*/  FFMA R0, RZ, 2.1426990032196044922, R3 ;  /* 0x400921fbff007823 */ /* 0x000fca0000000003 */
[----:B------:R-:W-:-:S13]  /*0500*/  FSETP.GT.AND P0, PT, |R0|, 1.469367938527859385e-39, PT ;  /* 0x001000000000780b */ /* 0x000fda0003f04200 */
[----:B------:R-:W-:Y:S05]  /*0510*/  @P0 BRA P1, `(.L_x_63) ;  /* 0x0000000000100947 */ /* 0x000fea0000800000 */
[----:B------:R-:W-:-:S07]  /*0520*/  MOV R0, 0x540 ;  /* 0x0000054000007802 */ /* 0x000fce0000000f00 */
[----:B------:R-:W-:Y:S05]  /*0530*/  CALL.REL.NOINC `($__internal_4_$__cuda_sm20_div_rn_f64_full) ;  /* 0x0000000000e47944 */ /* 0x000fea0003c00000 */
[----:B------:R-:W-:Y:S02]  /*0540*/  IMAD.MOV.U32 R2, RZ, RZ, R12 ;  /* 0x000000ffff027224 */ /* 0x000fe400078e000c */
[----:B------:R-:W-:-:S07]  /*0550*/  IMAD.MOV.U32 R3, RZ, RZ, R13 ;  /* 0x000000ffff037224 */ /* 0x000fce00078e000d */
.L_x_63:
[----:B------:R-:W-:Y:S05]  /*0560*/  BSYNC.RECONVERGENT B0 ;  /* 0x0000000000007941 */ /* 0x000fea0003800200 */
.L_x_62:
[----:B------:R-:W0:Y:S02]  /*0570*/  F2F.F32.F64 R2, R2 ;  /* 0x0000000200027310 */ /* 0x000e240000301000 */
[----:B0-----:R-:W-:-:S04]  /*0580*/  FSETP.GEU.AND P0, PT, R2, 0.125, PT ;  /* 0x3e0000000200780b */ /* 0x001fc80003f0e000 */
[----:B------:R-:W-:-:S13]  /*0590*/  FSETP.LTU.OR P0, PT, R2, -0.125, P0 ;  /* 0xbe0000000200780b */ /* 0x000fda0000709400 */
[----:B------:R-:W0:Y:S02]  /*05a0*/  @!P0 LDC.64 R6, c[0x0][0x390] ;  /* 0x0000e400ff068b82 */ /* 0x000e240000000a00 */
[----:B0-----:R-:W-:-:S05]  /*05b0*/  @!P0 IMAD.WIDE R6, R4, 0x4, R6 ;  /* 0x0000000404068825 */ /* 0x001fca00078e0206 */
[----:B------:R0:W-:Y:S01]  /*05c0*/  @!P0 STG.E desc[UR4][R6.64], RZ ;  /* 0x000000ff06008986 */ /* 0x0001e2000c101904 */
[----:B------:R-:W-:Y:S05]  /*05d0*/  @!P0 EXIT ;  /* 0x000000000000894d */ /* 0x000fea0003800000 */
[----:B------:R-:W-:-:S04]  /*05e0*/  FSETP.GEU.AND P0, PT, R2, 0.375, PT ;  /* 0x3ec000000200780b */ /* 0x000fc80003f0e000 */
[----:B------:R-:W-:-:S13]  /*05f0*/  FSETP.LTU.OR P0, PT, R2, 0.125, P0 ;  /* 0x3e0000000200780b */ /* 0x000fda0000709400 */
[----:B0-----:R-:W0:Y:S01]  /*0600*/  @!P0 LDC.64 R6, c[0x0][0x390] ;  /* 0x0000e400ff068b82 */ /* 0x001e220000000a00 */
[----:B------:R-:W-:Y:S02]  /*0610*/  @!P0 IMAD.MOV.U32 R3, RZ, RZ, 0x1 ;  /* 0x00000001ff038424 */ /* 0x000fe400078e00ff */
[----:B0-----:R-:W-:-:S05]  /*0620*/  @!P0 IMAD.WIDE R6, R4, 0x4, R6 ;  /* 0x0000000404068825 */ /* 0x001fca00078e0206 */
[----:B------:R0:W-:Y:S01]  /*0630*/  @!P0 STG.E desc[UR4][R6.64], R3 ;  /* 0x0000000306008986 */ /* 0x0001e2000c101904 */
[----:B------:R-:W-:Y:S05]  /*0640*/  @!P0 EXIT ;  /* 0x000000000000894d */ /* 0x000fea0003800000 */
[----:B------:R-:W-:-:S04]  /*0650*/  FSETP.GEU.AND P0, PT, R2, 0.625, PT ;  /* 0x3f2000000200780b */ /* 0x000fc80003f0e000 */
[----:B------:R-:W-:-:S13]  /*0660*/  FSETP.LTU.OR P0, PT, R2, 0.375, P0 ;  /* 0x3ec000000200780b */ /* 0x000fda0000709400 */
[----:B0-----:R-:W0:Y:S01]  /*0670*/  @!P0 LDC.64 R6, c[0x0][0x390] ;  /* 0x0000e400ff068b82 */ /* 0x001e220000000a00 */
[----:B------:R-:W-:Y:S02]  /*0680*/  @!P0 IMAD.MOV.U32 R3, RZ, RZ, 0x2 ;  /* 0x00000002ff038424 */ /* 0x000fe400078e00ff */
[----:B0-----:R-:W-:-:S05]  /*0690*/  @!P0 IMAD.WIDE R6, R4, 0x4, R6 ;  /* 0x0000000404068825 */ /* 0x001fca00078e0206 */
[----:B------:R0:W-:Y:S01]  /*06a0*/  @!P0 STG.E desc[UR4][R6.64], R3 ;  /* 0x0000000306008986 */ /* 0x0001e2000c101904 */
[----:B------:R-:W-:Y:S05]  /*06b0*/  @!P0 EXIT ;  /* 0x000000000000894d */ /* 0x000fea0003800000 */
[----:B------:R-:W-:-:S04]  /*06c0*/  FSETP.GEU.AND P0, PT, R2, 0.875, PT ;  /* 0x3f6000000200780b */ /* 0x000fc80003f0e000 */
[----:B------:R-:W-:-:S13]  /*06d0*/  FSETP.LTU.OR P0, PT, R2, 0.625, P0 ;  /* 0x3f2000000200780b */ /* 0x000fda0000709400 */
[----:B0-----:R-:W0:Y:S01]  /*06e0*/  @!P0 LDC.64 R6, c[0x0][0x390] ;  /* 0x0000e400ff068b82 */ /* 0x001e220000000a00 */
[----:B------:R-:W-:Y:S02]  /*06f0*/  @!P0 IMAD.MOV.U32 R3, RZ, RZ, 0x3 ;  /* 0x00000003ff038424 */ /* 0x000fe400078e00ff */
[----:B0-----:R-:W-:-:S05]  /*0700*/  @!P0 IMAD.WIDE R6, R4, 0x4, R6 ;  /* 0x0000000404068825 */ /* 0x001fca00078e0206 */
[----:B------:R0:W-:Y:S01]  /*0710*/  @!P0 STG.E desc[UR4][R6.64], R3 ;  /* 0x0000000306008986 */ /* 0x0001e2000c101904 */
[----:B------:R-:W-:Y:S05]  /*0720*/  @!P0 EXIT ;  /* 0x000000000000894d */ /* 0x000fea0003800000 */
[----:B------:R-:W-:-:S04]  /*0730*/  FSETP.GEU.AND P0, PT, R2, -0.875, PT ;  /* 0xbf6000000200780b */ /* 0x000fc80003f0e000 */
[----:B------:R-:W-:-:S13]  /*0740*/  FSETP.LTU.AND P0, PT, R2, 0.875, P0 ;  /* 0x3f6000000200780b */ /* 0x000fda0000709000 */
[----:B0-----:R-:W0:Y:S01]  /*0750*/  @!P0 LDC.64 R6, c[0x0][0x390] ;  /* 0x0000e400ff068b82 */ /* 0x001e220000000a00 */
[----:B------:R-:W-:Y:S02]  /*0760*/  @!P0 IMAD.MOV.U32 R3, RZ, RZ, 0x4 ;  /* 0x00000004ff038424 */ /* 0x000fe400078e00ff */
[----:B0-----:R-:W-:-:S05]  /*0770*/  @!P0 IMAD.WIDE R6, R4, 0x4, R6 ;  /* 0x0000000404068825 */ /* 0x001fca00078e0206 */
[----:B------:R0:W-:Y:S01]  /*0780*/  @!P0 STG.E desc[UR4][R6.64], R3 ;  /* 0x0000000306008986 */ /* 0x0001e2000c101904 */
[----:B------:R-:W-:Y:S05]  /*0790*/  @!P0 EXIT ;  /* 0x000000000000894d */ /* 0x000fea0003800000 */
[----:B------:R-:W-:-:S04]  /*07a0*/  FSETP.GEU.AND P0, PT, R2, -0.625, PT ;  /* 0xbf2000000200780b */ /* 0x000fc80003f0e000 */
[----:B------:R-:W-:-:S13]  /*07b0*/  FSETP.LTU.OR P0, PT, R2, -0.875, P0 ;  /* 0xbf6000000200780b */ /* 0x000fda0000709400 */
[----:B0-----:R-:W0:Y:S01]  /*07c0*/  @!P0 LDC.64 R6, c[0x0][0x390] ;  /* 0x0000e400ff068b82 */ /* 0x001e220000000a00 */
[----:B------:R-:W-:Y:S02]  /*07d0*/  @!P0 IMAD.MOV.U32 R3, RZ, RZ, 0x5 ;  /* 0x00000005ff038424 */ /* 0x000fe400078e00ff */
[----:B0-----:R-:W-:-:S05]  /*07e0*/  @!P0 IMAD.WIDE R6, R4, 0x4, R6 ;  /* 0x0000000404068825 */ /* 0x001fca00078e0206 */
[----:B------:R0:W-:Y:S01]  /*07f0*/  @!P0 STG.E desc[UR4][R6.64], R3 ;  /* 0x0000000306008986 */ /* 0x0001e2000c101904 */
[----:B------:R-:W-:Y:S05]  /*0800*/  @!P0 EXIT ;  /* 0x000000000000894d */ /* 0x000fea0003800000 */
[----:B------:R-:W-:-:S04]  /*0810*/  FSETP.GEU.AND P0, PT, R2, -0.375, PT ;  /* 0xbec000000200780b */ /* 0x000fc80003f0e000 */
[----:B------:R-:W-:-:S13]  /*0820*/  FSETP.LTU.OR P0, PT, R2, -0.625, P0 ;  /* 0xbf2000000200780b */ /* 0x000fda0000709400 */
[----:B0-----:R-:W0:Y:S01]  /*0830*/  @!P0 LDC.64 R2, c[0x0][0x390] ;  /* 0x0000e400ff028b82 */ /* 0x001e220000000a00 */
[----:B------:R-:W-:Y:S02]  /*0840*/  @!P0 IMAD.MOV.U32 R5, RZ, RZ, 0x6 ;  /* 0x00000006ff058424 */ /* 0x000fe400078e00ff */
[----:B0-----:R-:W-:-:S05]  /*0850*/  @!P0 IMAD.WIDE R2, R4, 0x4, R2 ;  /* 0x0000000404028825 */ /* 0x001fca00078e0202 */
[----:B------:R0:W-:Y:S01]  /*0860*/  @!P0 STG.E desc[UR4][R2.64], R5 ;  /* 0x0000000502008986 */ /* 0x0001e2000c101904 */
[----:B------:R-:W-:Y:S05]  /*0870*/  @!P0 EXIT ;  /* 0x000000000000894d */ /* 0x000fea0003800000 */
[----:B0-----:R-:W0:Y:S01]  /*0880*/  LDC.64 R2, c[0x0][0x390] ;  /* 0x0000e400ff027b82 */ /* 0x001e220000000a00 */
[----:B------:R-:W-:Y:S02]  /*0890*/  IMAD.MOV.U32 R5, RZ, RZ, 0x7 ;  /* 0x00000007ff057424 */ /* 0x000fe400078e00ff */
[----:B0-----:R-:W-:-:S05]  /*08a0*/  IMAD.WIDE R2, R4, 0x4, R2 ;  /* 0x0000000404027825 */ /* 0x001fca00078e0202 */
[----:B------:R-:W-:Y:S01]  /*08b0*/  STG.E desc[UR4][R2.64], R5 ;  /* 0x0000000502007986 */ /* 0x000fe2000c101904 */
[----:B------:R-:W-:Y:S05]  /*08c0*/  EXIT ;  /* 0x000000000000794d */ /* 0x000fea0003800000 */
        .weak           $__internal_4_$__cuda_sm20_div_rn_f64_full
        .type           $__internal_4_$__cuda_sm20_div_rn_f64_full,@function
        .size           $__internal_4_$__cuda_sm20_div_rn_f64_full,($__internal_5_$__cuda_sm3x_div_rn_noftz_f32_slowpath - $__internal_4_$__cuda_sm20_div_rn_f64_full)
$__internal_4_$__cuda_sm20_div_rn_f64_full:
[----:B------:R-:W-:Y:S01]  /*08d0*/  IMAD.MOV.U32 R3, RZ, RZ, 0x3ff921fb ;  /* 0x3ff921fbff037424 */ /* 0x000fe200078e00ff */
[----:B------:R-:W-:Y:S01]  /*08e0*/  BSSY.RECONVERGENT B1, `(.L_x_64) ;  /* 0x000004c000017945 */ /* 0x000fe20003800200 */
[----:B------:R-:W-:Y:S02]  /*08f0*/  IMAD.MOV.U32 R2, RZ, RZ, 0x54411744 ;  /* 0x54411744ff027424 */ /* 0x000fe400078e00ff */
[----:B------:R-:W0:Y:S01]  /*0900*/  MUFU.RCP64H R9, R3 ;  /* 0x0000000300097308 */ /* 0x000e220000001800 */
[----:B------:R-:W-:Y:S02]  /*0910*/  IMAD.MOV.U32 R8, RZ, RZ, 0x1 ;  /* 0x00000001ff087424 */ /* 0x000fe400078e00ff */
[----:B------:R-:W-:Y:S02]  /*0920*/  IMAD.MOV.U32 R7, RZ, RZ, R13 ;  /* 0x000000ffff077224 */ /* 0x000fe400078e000d */
[----:B------:R-:W-:Y:S02]  /*0930*/  IMAD.MOV.U32 R13, RZ, RZ, 0x1ca00000 ;  /* 0x1ca00000ff0d7424 */ /* 0x000fe400078e00ff */
[----:B------:R-:W-:Y:S01]  /*0940*/  IMAD.MOV.U32 R6, RZ, RZ, R12 ;  /* 0x000000ffff067224 */ /* 0x000fe200078e000c */
[C---:B------:R-:W-:Y:S01]  /*0950*/  FSETP.GEU.AND P1, PT, |R7|.reuse, 1.469367938527859385e-39, PT ;  /* 0x001000000700780b */ /* 0x040fe20003f2e200 */
[----:B------:R-:W-:Y:S01]  /*0960*/  IMAD.MOV.U32 R19, RZ, RZ, 0x40000000 ;  /* 0x40000000ff137424 */ /* 0x000fe200078e00ff */
[----:B------:R-:W-:-:S03]  /*0970*/  LOP3.LUT R5, R7, 0x7ff00000, RZ, 0xc0, !PT ;  /* 0x7ff0000007057812 */ /* 0x000fc600078ec0ff */
[----:B------:R-:W-:Y:S01]  /*0980*/  VIADD R20, R19, 0xffffffff ;  /* 0xffffffff13147836 */ /* 0x000fe20000000000 */
[----:B------:R-:W-:Y:S01]  /*0990*/  ISETP.GE.U32.AND P0, PT, R5, 0x40000000, PT ;  /* 0x400000000500780c */ /* 0x000fe20003f06070 */
[----:B------:R-:W-:Y:S01]  /*09a0*/  IMAD.MOV.U32 R18, RZ, RZ, R5 ;  /* 0x000000ffff127224 */ /* 0x000fe200078e0005 */
[----:B0-----:R-:W-:Y:S02]  /*09b0*/  DFMA R10, R8, -R2, 1 ;  /* 0x3ff00000080a742b */ /* 0x001fe40000000802 */
[----:B------:R-:W-:-:S06]  /*09c0*/  SEL R13, R13, 0x63400000, !P0 ;  /* 0x634000000d0d7807 */ /* 0x000fcc0004000000 */
[----:B------:R-:W-:-:S08]  /*09d0*/  DFMA R10, R10, R10, R10 ;  /* 0x0000000a0a0a722b */ /* 0x000fd0000000000a */
[----:B------:R-:W-:Y:S01]  /*09e0*/  DFMA R14, R8, R10, R8 ;  /* 0x0000000a080e722b */ /* 0x000fe20000000008 */
[C-C-:B------:R-:W-:Y:S01]  /*09f0*/  @!P1 LOP3.LUT R10, R13.reuse, 0x80000000, R7.reuse, 0xf8, !PT ;  /* 0x800000000d0a9812 */ /* 0x140fe200078ef807 */
[----:B------:R-:W-:Y:S01]  /*0a00*/  IMAD.MOV.U32 R8, RZ, RZ, R6 ;  /* 0x000000ffff087224 */ /* 0x000fe200078e0006 */
[----:B------:R-:W-:Y:S02]  /*0a10*/  LOP3.LUT R9, R13, 0x800fffff, R7, 0xf8, !PT ;  /* 0x800fffff0d097812 */ /* 0x000fe400078ef807 */
[----:B------:R-:W-:Y:S01]  /*0a20*/  @!P1 LOP3.LUT R11, R10, 0x100000, RZ, 0xfc, !PT ;  /* 0x001000000a0b9812 */ /* 0x000fe200078efcff */
[----:B------:R-:W-:Y:S02]  /*0a30*/  @!P1 IMAD.MOV.U32 R10, RZ, RZ, RZ ;  /* 0x000000ffff0a9224 */ /* 0x000fe400078e00ff */
[----:B------:R-:W-:-:S04]  /*0a40*/  DFMA R16, R14, -R2, 1 ;  /* 0x3ff000000e10742b */ /* 0x000fc80000000802 */
[----:B------:R-:W-:-:S04]  /*0a50*/  @!P1 DFMA R8, R8, 2, -R10 ;  /* 0x400000000808982b */ /* 0x000fc8000000080a */
[----:B------:R-:W-:-:S06]  /*0a60*/  DFMA R16, R14, R16, R14 ;  /* 0x000000100e10722b */ /* 0x000fcc000000000e */
[----:B------:R-:W-:Y:S02]  /*0a70*/  @!P1 LOP3.LUT R18, R9, 0x7ff00000, RZ, 0xc0, !PT ;  /* 0x7ff0000009129812 */ /* 0x000fe400078ec0ff */
[----:B------:R-:W-:-:S03]  /*0a80*/  DMUL R10, R16, R8 ;  /* 0x00000008100a7228 */ /* 0x000fc60000000000 */
[----:B------:R-:W-:-:S05]  /*0a90*/  VIADD R12, R18, 0xffffffff ;  /* 0xffffffff120c7836 */ /* 0x000fca0000000000 */
[----:B------:R-:W-:Y:S01]  /*0aa0*/  DFMA R14, R10, -R2, R8 ;  /* 0x800000020a0e722b */ /* 0x000fe20000000008 */
[----:B------:R-:W-:-:S04]  /*0ab0*/  ISETP.GT.U32.AND P0, PT, R12, 0x7feffffe, PT ;  /* 0x7feffffe0c00780c */ /* 0x000fc80003f04070 */
[----:B------:R-:W-:-:S03]  /*0ac0*/  ISETP.GT.U32.OR P0, PT, R20, 0x7feffffe, P0 ;  /* 0x7feffffe1400780c */ /* 0x000fc60000704470 */
[----:B------:R-:W-:-:S10]  /*0ad0*/  DFMA R10, R16, R14, R10 ;  /* 0x0000000e100a722b */ /* 0x000fd4000000000a */
[----:B------:R-:W-:Y:S05]  /*0ae0*/  @P0 BRA `(.L_x_65) ;  /* 0x0000000000680947 */ /* 0x000fea0003800000 */
[----:B------:R-:W-:-:S05]  /*0af0*/  IMAD.MOV.U32 R6, RZ, RZ, 0x40000000 ;  /* 0x40000000ff067424 */ /* 0x000fca00078e00ff */
[----:B------:R-:W-:-:S04]  /*0b00*/  VIADDMNMX R5, R5, -R6, 0xb9600000, !PT ;  /* 0xb960000005057446 */ /* 0x000fc80007800906 */
[----:B------:R-:W-:-:S05]  /*0b10*/  VIMNMX R6, PT, PT, R5, 0x46a00000, PT ;  /* 0x46a0000005067848 */ /* 0x000fca0003fe0100 */
[----:B------:R-:W-:Y:S02]  /*0b20*/  IMAD.IADD R14, R6, 0x1, -R13 ;  /* 0x00000001060e7824 */ /* 0x000fe400078e0a0d */
[----:B------:R-:W-:Y:S02]  /*0b30*/  IMAD.MOV.U32 R6, RZ, RZ, RZ ;  /* 0x000000ffff067224 */ /* 0x000fe400078e00ff */
[----:B------:R-:W-:-:S06]  /*0b40*/  VIADD R7, R14, 0x7fe00000 ;  /* 0x7fe000000e077836 */ /* 0x000fcc0000000000 */
[----:B------:R-:W-:-:S10]  /*0b50*/  DMUL R12, R10, R6 ;  /* 0x000000060a0c7228 */ /* 0x000fd40000000000 */
[----:B------:R-:W-:-:S13]  /*0b60*/  FSETP.GTU.AND P0, PT, |R13|, 1.469367938527859385e-39, PT ;  /* 0x001000000d00780b */ /* 0x000fda0003f0c200 */
[----:B------:R-:W-:Y:S05]  /*0b70*/  @P0 BRA `(.L_x_66) ;  /* 0x0000000000880947 */ /* 0x000fea0003800000 */
[----:B------:R-:W-:Y:S01]  /*0b80*/  DFMA R2, R10, -R2, R8 ;  /* 0x800000020a02722b */ /* 0x000fe20000000008 */
[----:B------:R-:W-:-:S09]  /*0b90*/  IMAD.MOV.U32 R6, RZ, RZ, RZ ;  /* 0x000000ffff067224 */ /* 0x000fd200078e00ff */
[C---:B------:R-:W-:Y:S02]  /*0ba0*/  FSETP.NEU.AND P0, PT, R3.reuse, RZ, PT ;  /* 0x000000ff0300720b */ /* 0x040fe40003f0d000 */
[----:B------:R-:W-:-:S04]  /*0bb0*/  LOP3.LUT R2, R3, 0x400921fb, RZ, 0x3c, !PT ;  /* 0x400921fb03027812 */ /* 0x000fc800078e3cff */
[----:B------:R-:W-:-:S04]  /*0bc0*/  LOP3.LUT R5, R2, 0x80000000, RZ, 0xc0, !PT ;  /* 0x8000000002057812 */ /* 0x000fc800078ec0ff */
[----:B------:R-:W-:-:S03]  /*0bd0*/  LOP3.LUT R7, R5, R7, RZ, 0xfc, !PT ;  /* 0x0000000705077212 */ /* 0x000fc600078efcff */
        /* <DEDUP_REMOVED lines=11> */
.L_x_65:
[----:B------:R-:W-:-:S14]  /*0c90*/  DSETP.NAN.AND P0, PT, R6, R6, PT ;  /* 0x000000060600722a */ /* 0x000fdc0003f08000 */
[----:B------:R-:W-:Y:S05]  /*0ca0*/  @P0 BRA `(.L_x_67) ;  /* 0x0000000000340947 */ /* 0x000fea0003800000 */
[----:B------:R-:W-:Y:S01]  /*0cb0*/  ISETP.NE.AND P0, PT, R18, R19, PT ;  /* 0x000000131200720c */ /* 0x000fe20003f05270 */
[----:B------:R-:W-:Y:S02]  /*0cc0*/  IMAD.MOV.U32 R12, RZ, RZ, 0x0 ;  /* 0x00000000ff0c7424 */ /* 0x000fe400078e00ff */
[----:B------:R-:W-:-:S10]  /*0cd0*/  IMAD.MOV.U32 R13, RZ, RZ, -0x80000 ;  /* 0xfff80000ff0d7424 */ /* 0x000fd400078e00ff */
[----:B------:R-:W-:Y:S05]  /*0ce0*/  @!P0 BRA `(.L_x_66) ;  /* 0x00000000002c8947 */ /* 0x000fea0003800000 */
[----:B------:R-:W-:Y:S02]  /*0cf0*/  ISETP.NE.AND P0, PT, R18, 0x7ff00000, PT ;  /* 0x7ff000001200780c */ /* 0x000fe40003f05270 */
[----:B------:R-:W-:Y:S02]  /*0d00*/  LOP3.LUT R6, R7, 0x400921fb, RZ, 0x3c, !PT ;  /* 0x400921fb07067812 */ /* 0x000fe400078e3cff */
[----:B------:R-:W-:Y:S02]  /*0d10*/  ISETP.EQ.OR P0, PT, R19, RZ, !P0 ;  /* 0x000000ff1300720c */ /* 0x000fe40004702670 */
[----:B------:R-:W-:-:S11]  /*0d20*/  LOP3.LUT R13, R6, 0x80000000, RZ, 0xc0, !PT ;  /* 0x80000000060d7812 */ /* 0x000fd600078ec0ff */
[----:B------:R-:W-:Y:S01]  /*0d30*/  @P0 LOP3.LUT R2, R13, 0x7ff00000, RZ, 0xfc, !PT ;  /* 0x7ff000000d020812 */ /* 0x000fe200078efcff */
[----:B------:R-:W-:Y:S02]  /*0d40*/  @!P0 IMAD.MOV.U32 R12, RZ, RZ, RZ ;  /* 0x000000ffff0c8224 */ /* 0x000fe400078e00ff */
[----:B------:R-:W-:Y:S02]  /*0d50*/  @P0 IMAD.MOV.U32 R12, RZ, RZ, RZ ;  /* 0x000000ffff0c0224 */ /* 0x000fe400078e00ff */
[----:B------:R-:W-:Y:S01]  /*0d60*/  @P0 IMAD.MOV.U32 R13, RZ, RZ, R2 ;  /* 0x000000ffff0d0224 */ /* 0x000fe200078e0002 */
[----:B------:R-:W-:Y:S06]  /*0d70*/  BRA `(.L_x_66) ;  /* 0x0000000000087947 */ /* 0x000fec0003800000 */
.L_x_67:
[----:B------:R-:W-:Y:S01]  /*0d80*/  LOP3.LUT R13, R7, 0x80000, RZ, 0xfc, !PT ;  /* 0x00080000070d7812 */ /* 0x000fe200078efcff */
[----:B------:R-:W-:-:S07]  /*0d90*/  IMAD.MOV.U32 R12, RZ, RZ, R6 ;  /* 0x000000ffff0c7224 */ /* 0x000fce00078e0006 */
.L_x_66:
[----:B------:R-:W-:Y:S05]  /*0da0*/  BSYNC.RECONVERGENT B1 ;  /* 0x0000000000017941 */ /* 0x000fea0003800200 */
.L_x_64:
[----:B------:R-:W-:Y:S02]  /*0db0*/  IMAD.MOV.U32 R2, RZ, RZ, R0 ;  /* 0x000000ffff027224 */ /* 0x000fe400078e0000 */
[----:B------:R-:W-:-:S04]  /*0dc0*/  IMAD.MOV.U32 R3, RZ, RZ, 0x0 ;  /* 0x00000000ff037424 */ /* 0x000fc800078e00ff */
[----:B------:R-:W-:Y:S05]  /*0dd0*/  RET.REL.NODEC R2 `(_Z17theta_calc_kernelPfS_Piii) ;  /* 0xfffffff002887950 */ /* 0x000fea0003c3ffff */
        .weak           $__internal_5_$__cuda_sm3x_div_rn_noftz_f32_slowpath
        .type           $__internal_5_$__cuda_sm3x_div_rn_noftz_f32_slowpath,@function
        .size           $__internal_5_$__cuda_sm3x_div_rn_noftz_f32_slowpath,(.L_x_102 - $__internal_5_$__cuda_sm3x_div_rn_noftz_f32_slowpath)
$__internal_5_$__cuda_sm3x_div_rn_noftz_f32_slowpath:
[--C-:B------:R-:W-:Y:S01]  /*0de0*/  SHF.R.U32.HI R8, RZ, 0x17, R3.reuse ;  /* 0x00000017ff087819 */ /* 0x100fe20000011603 */
[----:B------:R-:W-:Y:S01]  /*0df0*/  BSSY.RECONVERGENT B1, `(.L_x_68) ;  /* 0x0000064000017945 */ /* 0x000fe20003800200 */
[--C-:B------:R-:W-:Y:S01]  /*0e00*/  SHF.R.U32.HI R7, RZ, 0x17, R0.reuse ;  /* 0x00000017ff077819 */ /* 0x100fe20000011600 */
[----:B------:R-:W-:Y:S01]  /*0e10*/  IMAD.MOV.U32 R10, RZ, RZ, R0 ;  /* 0x000000ffff0a7224 */ /* 0x000fe200078e0000 */
[----:B------:R-:W-:Y:S01]  /*0e20*/  LOP3.LUT R9, R8, 0xff, RZ, 0xc0, !PT ;  /* 0x000000ff08097812 */ /* 0x000fe200078ec0ff */
[----:B------:R-:W-:Y:S01]  /*0e30*/  IMAD.MOV.U32 R11, RZ, RZ, R3 ;  /* 0x000000ffff0b7224 */ /* 0x000fe200078e0003 */
[----:B------:R-:W-:-:S03]  /*0e40*/  LOP3.LUT R8, R7, 0xff, RZ, 0xc0, !PT ;  /* 0x000000ff07087812 */ /* 0x000fc600078ec0ff */
[----:B------:R-:W-:Y:S02]  /*0e50*/  VIADD R13, R9, 0xffffffff ;  /* 0xffffffff090d7836 */ /* 0x000fe40000000000 */
[----:B------:R-:W-:-:S03]  /*0e60*/  VIADD R12, R8, 0xffffffff ;  /* 0xffffffff080c7836 */ /* 0x000fc60000000000 */
[----:B------:R-:W-:-:S04]  /*0e70*/  ISETP.GT.U32.AND P0, PT, R13, 0xfd, PT ;  /* 0x000000fd0d00780c */ /* 0x000fc80003f04070 */
[----:B------:R-:W-:-:S13]  /*0e80*/  ISETP.GT.U32.OR P0, PT, R12, 0xfd, P0 ;  /* 0x000000fd0c00780c */ /* 0x000fda0000704470 */
[----:B------:R-:W-:Y:S01]  /*0e90*/  @!P0 IMAD.MOV.U32 R7, RZ, RZ, RZ ;  /* 0x000000ffff078224 */ /* 0x000fe200078e00ff */
[----:B------:R-:W-:Y:S06]  /*0ea0*/  @!P0 BRA `(.L_x_69) ;  /* 0x00000000005c8947 */ /* 0x000fec0003800000 */
[----:B------:R-:W-:Y:S02]  /*0eb0*/  FSETP.GTU.FTZ.AND P1, PT, |R3|, +INF , PT ;  /* 0x7f8000000300780b */ /* 0x000fe40003f3c200 */
[----:B------:R-:W-:-:S04]  /*0ec0*/  FSETP.GTU.FTZ.AND P0, PT, |R0|, +INF , PT ;  /* 0x7f8000000000780b */ /* 0x000fc80003f1c200 */
[----:B------:R-:W-:-:S13]  /*0ed0*/  PLOP3.LUT P0, PT, P0, P1, PT, 0xf8, 0x8f ;  /* 0x00000000008f781c */ /* 0x000fda0000703f70 */
[----:B------:R-:W-:Y:S05]  /*0ee0*/  @P0 BRA `(.L_x_70) ;  /* 0x00000004004c0947 */ /* 0x000fea0003800000 */
[----:B------:R-:W-:-:S13]  /*0ef0*/  LOP3.LUT P0, RZ, R11, 0x7fffffff, R10, 0xc8, !PT ;  /* 0x7fffffff0bff7812 */ /* 0x000fda000780c80a */
[----:B------:R-:W-:Y:S05]  /*0f00*/  @!P0 BRA `(.L_x_71) ;  /* 0x00000004003c8947 */ /* 0x000fea0003800000 */
[C---:B------:R-:W-:Y:S02]  /*0f10*/  FSETP.NEU.FTZ.AND P3, PT, |R0|.reuse, +INF , PT ;  /* 0x7f8000000000780b */ /* 0x040fe40003f7d200 */
        /* <DEDUP_REMOVED lines=16> */
.L_x_69:
[----:B------:R-:W-:Y:S01]  /*1020*/  LEA R0, R9, 0xc0800000, 0x17 ;  /* 0xc080000009007811 */ /* 0x000fe200078eb8ff */
[----:B------:R-:W-:Y:S01]  /*1030*/  VIADD R8, R8, 0xffffff81 ;  /* 0xffffff8108087836 */ /* 0x000fe20000000000 */
[----:B------:R-:W-:Y:S03]  /*1040*/  BSSY.RECONVERGENT B2, `(.L_x_74) ;  /* 0x0000035000027945 */ /* 0x000fe60003800200 */
[----:B------:R-:W-:Y:S02]  /*1050*/  IMAD.IADD R11, R11, 0x1, -R0 ;  /* 0x000000010b0b7824 */ /* 0x000fe400078e0a00 */
[----:B------:R-:W-:Y:S02]  /*1060*/  IMAD R0, R8, -0x800000, R10 ;  /* 0xff80000008007824 */ /* 0x000fe400078e020a */
[----:B------:R-:W0:Y:S01]  /*1070*/  MUFU.RCP R12, R11 ;  /* 0x0000000b000c7308 */ /* 0x000e220000001000 */
[----:B------:R-:W-:-:S04]  /*1080*/  FADD.FTZ R13, -R11, -RZ ;  /* 0x800000ff0b0d7221 */ /* 0x000fc80000010100 */
[----:B0-----:R-:W-:-:S04]  /*1090*/  FFMA R15, R12, R13, 1 ;  /* 0x3f8000000c0f7423 */ /* 0x001fc8000000000d */
[----:B------:R-:W-:-:S04]  /*10a0*/  FFMA R17, R12, R15, R12 ;  /* 0x0000000f0c117223 */ /* 0x000fc8000000000c */
[----:B------:R-:W-:-:S04]  /*10b0*/  FFMA R10, R0, R17, RZ ;  /* 0x00000011000a7223 */ /* 0x000fc800000000ff */
[----:B------:R-:W-:-:S04]  /*10c0*/  FFMA R15, R13, R10, R0 ;  /* 0x0000000a0d0f7223 */ /* 0x000fc80000000000 */
[----:B------:R-:W-:Y:S01]  /*10d0*/  FFMA R12, R17, R15, R10 ;  /* 0x0000000f110c7223 */ /* 0x000fe2000000000a */
[----:B------:R-:W-:-:S03]  /*10e0*/  IADD3 R10, PT, PT, R8, 0x7f, -R9 ;  /* 0x0000007f080a7810 */ /* 0x000fc60007ffe809 */
[----:B------:R-:W-:Y:S02]  /*10f0*/  FFMA R13, R13, R12, R0 ;  /* 0x0000000c0d0d7223 */ /* 0x000fe40000000000 */
[----:B------:R-:W-:Y:S02]  /*1100*/  IMAD.IADD R7, R10, 0x1, R7 ;  /* 0x000000010a077824 */ /* 0x000fe400078e0207 */
        /* <DEDUP_REMOVED lines=14> */
[-CC-:B------:R-:W-:Y:S01]  /*11f0*/  FFMA.RZ R7, R17, R13.reuse, R12.reuse ;  /* 0x0000000d11077223 */ /* 0x180fe2000000c00c */
[----:B------:R-:W-:Y:S02]  /*1200*/  VIADD R10, R11, 0x20 ;  /* 0x000000200b0a7836 */ /* 0x000fe40000000000 */
[-CC-:B------:R-:W-:Y:S01]  /*1210*/  FFMA.RM R8, R17, R13.reuse, R12.reuse ;  /* 0x0000000d11087223 */ /* 0x180fe2000000400c */
[----:B------:R-:W-:Y:S02]  /*1220*/  ISETP.NE.AND P3, PT, R11, RZ, PT ;  /* 0x000000ff0b00720c */ /* 0x000fe40003f65270 */
[----:B------:R-:W-:Y:S01]  /*1230*/  LOP3.LUT R9, R7, 0x7fffff, RZ, 0xc0, !PT ;  /* 0x007fffff07097812 */ /* 0x000fe200078ec0ff */
[----:B------:R-:W-:Y:S01]  /*1240*/  FFMA.RP R7, R17, R13, R12 ;  /* 0x0000000d11077223 */ /* 0x000fe2000000800c */
[----:B------:R-:W-:Y:S01]  /*1250*/  ISETP.NE.AND P1, PT, R11, RZ, PT ;  /* 0x000000ff0b00720c */ /* 0x000fe20003f25270 */
[----:B------:R-:W-:Y:S01]  /*1260*/  IMAD.MOV R11, RZ, RZ, -R11 ;  /* 0x000000ffff0b7224 */ /* 0x000fe200078e0a0b */
        /* <DEDUP_REMOVED lines=14> */
.L_x_76:
[----:B------:R-:W-:-:S04]  /*1350*/  LOP3.LUT R0, R0, 0x80000000, RZ, 0xc0, !PT ;  /* 0x8000000000007812 */ /* 0x000fc800078ec0ff */
[----:B------:R-:W-:Y:S01]  /*1360*/  LOP3.LUT R0, R0, 0x7f800000, RZ, 0xfc, !PT ;  /* 0x7f80000000007812 */ /* 0x000fe200078efcff */
[----:B------:R-:W-:Y:S06]  /*1370*/  BRA `(.L_x_77) ;  /* 0x0000000000047947 */ /* 0x000fec0003800000 */
.L_x_75:
[----:B------:R-:W-:-:S07]  /*1380*/  IMAD R0, R7, 0x800000, R0 ;  /* 0x0080000007007824 */ /* 0x000fce00078e0200 */
.L_x_77:
[----:B------:R-:W-:Y:S05]  /*1390*/  BSYNC.RECONVERGENT B2 ;  /* 0x0000000000027941 */ /* 0x000fea0003800200 */
.L_x_74:
[----:B------:R-:W-:Y:S05]  /*13a0*/  BRA `(.L_x_78) ;  /* 0x0000000000207947 */ /* 0x000fea0003800000 */
.L_x_73:
[----:B------:R-:W-:-:S04]  /*13b0*/  LOP3.LUT R0, R11, 0x80000000, R10, 0x48, !PT ;  /* 0x800000000b007812 */ /* 0x000fc800078e480a */
[----:B------:R-:W-:Y:S01]  /*13c0*/  LOP3.LUT R0, R0, 0x7f800000, RZ, 0xfc, !PT ;  /* 0x7f80000000007812 */ /* 0x000fe200078efcff */
[----:B------:R-:W-:Y:S06]  /*13d0*/  BRA `(.L_x_78) ;  /* 0x0000000000147947 */ /* 0x000fec0003800000 */
.L_x_72:
[----:B------:R-:W-:Y:S01]  /*13e0*/  LOP3.LUT R0, R11, 0x80000000, R10, 0x48, !PT ;  /* 0x800000000b007812 */ /* 0x000fe200078e480a */
[----:B------:R-:W-:Y:S06]  /*13f0*/  BRA `(.L_x_78) ;  /* 0x00000000000c7947 */ /* 0x000fec0003800000 */
.L_x_71:
[----:B------:R-:W0:Y:S01]  /*1400*/  MUFU.RSQ R0, -QNAN ;  /* 0xffc0000000007908 */ /* 0x000e220000001400 */
[----:B------:R-:W-:Y:S05]  /*1410*/  BRA `(.L_x_78) ;  /* 0x0000000000047947 */ /* 0x000fea0003800000 */
.L_x_70:
[----:B------:R-:W-:-:S07]  /*1420*/  FADD.FTZ R0, R0, R3 ;  /* 0x0000000300007221 */ /* 0x000fce0000010000 */
.L_x_78:
[----:B------:R-:W-:Y:S05]  /*1430*/  BSYNC.RECONVERGENT B1 ;  /* 0x0000000000017941 */ /* 0x000fea0003800200 */
.L_x_68:
[----:B------:R-:W-:-:S04]  /*1440*/  IMAD.MOV.U32 R7, RZ, RZ, 0x0 ;  /* 0x00000000ff077424 */ /* 0x000fc800078e00ff */
[----:B0-----:R-:W-:Y:S05]  /*1450*/  RET.REL.NODEC R6 `(_Z17theta_calc_kernelPfS_Piii) ;  /* 0xffffffe806e87950 */ /* 0x001fea0003c3ffff */
.L_x_79:
        /* <DEDUP_REMOVED lines=10> */
.L_x_102:


//--------------------- .text._Z20gradient_calc_kernelPfS_ii --------------------------
	.section	.text._Z20gradient_calc_kernelPfS_ii,"ax",@progbits
	.align	128
        .global         _Z20gradient_calc_kernelPfS_ii
        .type           _Z20gradient_calc_kernelPfS_ii,@function
        .size           _Z20gradient_calc_kernelPfS_ii,(.L_x_109 - _Z20gradient_calc_kernelPfS_ii)
        .other          _Z20gradient_calc_kernelPfS_ii,@"STO_CUDA_ENTRY STV_DEFAULT"
_Z20gradient_calc_kernelPfS_ii:
.text._Z20gradient_calc_kernelPfS_ii:
[----:B------:R-:W-:Y:S01]  /*0000*/  LDC R1, c[0x0][0x37c] ;  /* 0x0000df00ff017b82 */ /* 0x000fe20000000800 */
[----:B------:R-:W0:Y:S01]  /*0010*/  S2R R11, SR_TID.X ;  /* 0x00000000000b7919 */ /* 0x000e220000002100 */
[----:B------:R-:W1:Y:S01]  /*0020*/  LDCU.64 UR6, c[0x0][0x390] ;  /* 0x00007200ff0677ac */ /* 0x000e620008000a00 */
[----:B------:R-:W-:Y:S01]  /*0030*/  HFMA2 R7, -RZ, RZ, 0, 0 ;  /* 0x00000000ff077431 */ /* 0x000fe200000001ff */
[----:B------:R-:W2:Y:S01]  /*0040*/  S2R R13, SR_TID.Y ;  /* 0x00000000000d7919 */ /* 0x000ea20000002200 */
[----:B------:R-:W3:Y:S01]  /*0050*/  LDCU.64 UR4, c[0x0][0x358] ;  /* 0x00006b00ff0477ac */ /* 0x000ee20008000a00 */
[----:B------:R-:W2:Y:S01]  /*0060*/  S2R R6, SR_CTAID.Y ;  /* 0x0000000000067919 */ /* 0x000ea20000002600 */
[----:B------:R-:W4:Y:S01]  /*0070*/  S2R R3, SR_CTAID.X ;  /* 0x0000000000037919 */ /* 0x000f220000002500 */
[----:B0-----:R-:W-:Y:S01]  /*0080*/  IADD3 R0, PT, PT, R11, -0x1, RZ ;  /* 0xffffffff0b007810 */ /* 0x001fe20007ffe0ff */
[----:B--2---:R-:W-:-:S04]  /*0090*/  IMAD R6, R6, 0xc, R13 ;  /* 0x0000000c06067824 */ /* 0x004fc800078e020d */
[----:B----4-:R-:W-:Y:S01]  /*00a0*/  IMAD R2, R3, 0xc, R0 ;  /* 0x0000000c03027824 */ /* 0x010fe200078e0200 */
[C---:B-1----:R-:W-:Y:S02]  /*00b0*/  ISETP.GT.AND P0, PT, R6.reuse, UR7, PT ;  /* 0x0000000706007c0c */ /* 0x042fe4000bf04270 */
[----:B------:R-:W-:Y:S02]  /*00c0*/  IADD3 R3, PT, PT, R6, -0x1, RZ ;  /* 0xffffffff06037810 */ /* 0x000fe40007ffe0ff */
[----:B------:R-:W-:Y:S02]  /*00d0*/  ISETP.GE.AND P1, PT, R2, UR6, PT ;  /* 0x0000000602007c0c */ /* 0x000fe4000bf26270 */
[----:B------:R-:W-:Y:S02]  /*00e0*/  ISETP.NE.AND P0, PT, R6, RZ, !P0 ;  /* 0x000000ff0600720c */ /* 0x000fe40004705270 */
[----:B------:R-:W-:-:S04]  /*00f0*/  ISETP.GT.AND P1, PT, R2, -0x1, !P1 ;  /* 0xffffffff0200780c */ /* 0x000fc80004f24270 */
[----:B------:R-:W-:-:S13]  /*0100*/  PLOP3.LUT P0, PT, P1, P0, PT, 0x80, 0x8 ;  /* 0x000000000008781c */ /* 0x000fda0000f01070 */
[----:B------:R-:W0:Y:S01]  /*0110*/  @P0 LDC.64 R4, c[0x0][0x380] ;  /* 0x0000e000ff040b82 */ /* 0x000e220000000a00 */
[----:B------:R-:W-:-:S04]  /*0120*/  @P0 IMAD R9, R3, UR6, R2 ;  /* 0x0000000603090c24 */ /* 0x000fc8000f8e0202 */
[----:B0-----:R-:W-:-:S05]  /*0130*/  @P0 IMAD.WIDE R4, R9, 0x4, R4 ;  /* 0x0000000409040825 */ /* 0x001fca00078e0204 */
[----:B---3--:R-:W2:Y:S01]  /*0140*/  @P0 LDG.E R7, desc[UR4][R4.64] ;  /* 0x0000000404070981 */ /* 0x008ea2000c1e1900 */
[----:B------:R-:W-:Y:S02]  /*0150*/  MOV R8, 0x400 ;  /* 0x0000040000087802 */ /* 0x000fe40000000f00 */
[----:B------:R-:W-:Y:S01]  /*0160*/  ISETP.GT.U32.AND P0, PT, R13, 0xc, PT ;  /* 0x0000000c0d00780c */ /* 0x000fe20003f04070 */
[----:B------:R-:W0:Y:S03]  /*0170*/  S2R R9, SR_CgaCtaId ;  /* 0x0000000000097919 */ /* 0x000e260000008800 */
[----:B------:R-:W-:-:S04]  /*0180*/  ISETP.GT.U32.OR P0, PT, R0, 0xb, P0 ;  /* 0x0000000b0000780c */ /* 0x000fc80000704470 */
[----:B------:R-:W-:-:S04]  /*0190*/  ISETP.EQ.OR P0, PT, R13, RZ, P0 ;  /* 0x000000ff0d00720c */ /* 0x000fc80000702670 */
[----:B------:R-:W-:-:S04]  /*01a0*/  ISETP.GE.OR P0, PT, R2, UR6, P0 ;  /* 0x0000000602007c0c */ /* 0x000fc80008706670 */
[----:B------:R-:W-:Y:S02]  /*01b0*/  ISETP.GT.OR P0, PT, R6, UR7, P0 ;  /* 0x0000000706007c0c */ /* 0x000fe40008704670 */
[----:B0-----:R-:W-:-:S05]  /*01c0*/  LEA R8, R9, R8, 0x18 ;  /* 0x0000000809087211 */ /* 0x001fca00078ec0ff */
[----:B------:R-:W-:-:S05]  /*01d0*/  IMAD R8, R13, 0x38, R8 ;  /* 0x000000380d087824 */ /* 0x000fca00078e0208 */
[----:B------:R-:W-:-:S05]  /*01e0*/  LEA R8, R11, R8, 0x2 ;  /* 0x000000080b087211 */ /* 0x000fca00078e10ff */
[----:B--2---:R0:W-:Y:S01]  /*01f0*/  STS [R8], R7 ;  /* 0x0000000708007388 */ /* 0x0041e20000000800 */
[----:B------:R-:W-:Y:S06]  /*0200*/  BAR.SYNC.DEFER_BLOCKING 0x0 ;  /* 0x0000000000007b1d */ /* 0x000fec0000010000 */
[----:B------:R-:W-:Y:S05]  /*0210*/  @P0 EXIT ;  /* 0x000000000000094d */ /* 0x000fea0003800000 */
[----:B------:R-:W1:Y:S01]  /*0220*/  LDS R0, [R8+-0x3c] ;  /* 0xffffc40008007984 */ /* 0x000e620000000800 */
[----:B------:R-:W1:Y:S01]  /*0230*/  LDCU UR7, c[0x3][0x64] ;  /* 0x00c00c80ff0777ac */ /* 0x000e620008000800 */
[----:B------:R-:W-:Y:S02]  /*0240*/  IMAD R3, R3, UR6, R2 ;  /* 0x0000000603037c24 */ /* 0x000fe4000f8e0202 */
[----:B------:R-:W2:Y:S01]  /*0250*/  LDS R5, [R8+-0x38] ;  /* 0xffffc80008057984 */ /* 0x000ea20000000800 */
[----:B------:R-:W3:Y:S03]  /*0260*/  LDCU.128 UR20, c[0x3][0x80] ;  /* 0x00c01000ff1477ac */ /* 0x000ee60008000c00 */
[----:B0-----:R-:W0:Y:S01]  /*0270*/  LDS R7, [R8+-0x34] ;  /* 0xffffcc0008077984 */ /* 0x001e220000000800 */
[----:B------:R-:W2:Y:S03]  /*0280*/  LDCU.64 UR8, c[0x3][0x68] ;  /* 0x00c00d00ff0877ac */ /* 0x000ea60008000a00 */
[----:B------:R-:W4:Y:S01]  /*0290*/  LDS R9, [R8+-0x4] ;  /* 0xfffffc0008097984 */ /* 0x000f220000000800 */
[----:B------:R-:W5:Y:S03]  /*02a0*/  LDCU.128 UR12, c[0x3][0x90] ;  /* 0x00c01200ff0c77ac */ /* 0x000f660008000c00 */
[----:B------:R-:W4:Y:S01]  /*02b0*/  LDS R11, [R8] ;  /* 0x00000000080b7984 */ /* 0x000f220000000800 */
[----:B------:R-:W4:Y:S03]  /*02c0*/  LDCU.128 UR16, c[0x3][0x70] ;  /* 0x00c00e00ff1077ac */ /* 0x000f260008000c00 */
[----:B------:R-:W4:Y:S01]  /*02d0*/  LDS R10, [R8+0x4] ;  /* 0x00000400080a7984 */ /* 0x000f220000000800 */
[----:B------:R-:W4:Y:S03]  /*02e0*/  LDCU.64 UR10, c[0x3][0xa0] ;  /* 0x00c01400ff0a77ac */ /* 0x000f260008000a00 */
[----:B------:R-:W4:Y:S04]  /*02f0*/  LDS R12, [R8+0x34] ;  /* 0x00003400080c7984 */ /* 0x000f280000000800 */
[----:B------:R-:W4:Y:S04]  /*0300*/  LDS R14, [R8+0x38] ;  /* 0x00003800080e7984 */ /* 0x000f280000000800 */
[----:B------:R-:W4:Y:S01]  /*0310*/  LDS R6, [R8+0x3c] ;  /* 0x00003c0008067984 */ /* 0x000f220000000800 */
[C---:B-1----:R-:W-:Y:S01]  /*0320*/  FFMA R4, R0.reuse, UR7, RZ ;  /* 0x0000000700047c23 */ /* 0x042fe200080000ff */
[----:B---3--:R-:W-:Y:S01]  /*0330*/  FFMA R0, R0, UR22, RZ ;  /* 0x0000001600007c23 */ /* 0x008fe200080000ff */
[----:B------:R-:W1:Y:S02]  /*0340*/  LDCU UR7, c[0x3][0xa8] ;  /* 0x00c01500ff0777ac */ /* 0x000e640008000800 */
[C---:B--2---:R-:W-:Y:S01]  /*0350*/  FFMA R4, R5.reuse, UR8, R4 ;  /* 0x0000000805047c23 */ /* 0x044fe20008000004 */
[----:B------:R-:W-:-:S03]  /*0360*/  FFMA R0, R5, UR23, R0 ;  /* 0x0000001705007c23 */ /* 0x000fc60008000000 */
[C---:B0-----:R-:W-:Y:S01]  /*0370*/  FFMA R4, R7.reuse, UR9, R4 ;  /* 0x0000000907047c23 */ /* 0x041fe20008000004 */
[----:B-----5:R-:W-:-:S03]  /*0380*/  FFMA R0, R7, UR12, R0 ;  /* 0x0000000c07007c23 */ /* 0x020fc60008000000 */
[C---:B----4-:R-:W-:Y:S01]  /*0390*/  FFMA R4, R9.reuse, UR16, R4 ;  /* 0x0000001009047c23 */ /* 0x050fe20008000004 */
[----:B------:R-:W-:-:S03]  /*03a0*/  FFMA R0, R9, UR13, R0 ;  /* 0x0000000d09007c23 */ /* 0x000fc60008000000 */
[C---:B------:R-:W-:Y:S01]  /*03b0*/  FFMA R7, R11.reuse, UR17, R4 ;  /* 0x000000110b077c23 */ /* 0x040fe20008000004 */
[----:B------:R-:W-:Y:S01]  /*03c0*/  FFMA R0, R11, UR14, R0 ;  /* 0x0000000e0b007c23 */ /* 0x000fe20008000000 */
[----:B------:R-:W0:Y:S02]  /*03d0*/  LDC.64 R4, c[0x0][0x388] ;  /* 0x0000e200ff047b82 */ /* 0x000e240000000a00 */
[C---:B------:R-:W-:Y:S01]  /*03e0*/  FFMA R7, R10.reuse, UR18, R7 ;  /* 0x000000120a077c23 */ /* 0x040fe20008000007 */
[----:B------:R-:W-:-:S03]  /*03f0*/  FFMA R0, R10, UR15, R0 ;  /* 0x0000000f0a007c23 */ /* 0x000fc60008000000 */
[C---:B------:R-:W-:Y:S01]  /*0400*/  FFMA R7, R12.reuse, UR19, R7 ;  /* 0x000000130c077c23 */ /* 0x040fe20008000007 */
[----:B------:R-:W-:-:S03]  /*0410*/  FFMA R0, R12, UR10, R0 ;  /* 0x0000000a0c007c23 */ /* 0x000fc60008000000 */
[C---:B------:R-:W-:Y:S01]  /*0420*/  FFMA R7, R14.reuse, UR20, R7 ;  /* 0x000000140e077c23 */ /* 0x040fe20008000007 */
[----:B------:R-:W-:-:S03]  /*0430*/  FFMA R9, R14, UR11, R0 ;  /* 0x0000000b0e097c23 */ /* 0x000fc60008000000 */
[C---:B------:R-:W-:Y:S01]  /*0440*/  FFMA R7, R6.reuse, UR21, R7 ;  /* 0x0000001506077c23 */ /* 0x040fe20008000007 */
[----:B-1----:R-:W-:-:S04]  /*0450*/  FFMA R6, R6, UR7, R9 ;  /* 0x0000000706067c23 */ /* 0x002fc80008000009 */
[----:B------:R-:W-:-:S05]  /*0460*/  FADD R7, |R7|, |R6| ;  /* 0x4000000607077221 */ /* 0x000fca0000000200 */
[----:B------:R-:W-:Y:S01]  /*0470*/  FSETP.GE.AND P0, PT, R7, 255, PT ;  /* 0x437f00000700780b */ /* 0x000fe20003f06000 */
[----:B0-----:R-:W-:-:S05]  /*0480*/  IMAD.WIDE R4, R3, 0x4, R4 ;  /* 0x0000000403047825 */ /* 0x001fca00078e0204 */
[----:B------:R0:W-:Y:S07]  /*0490*/  STG.E desc[UR4][R4.64], R7 ;  /* 0x0000000704007986 */ /* 0x0001ee000c101904 */
[----:B------:R-:W-:Y:S05]  /*04a0*/  @!P0 EXIT ;  /* 0x000000000000894d */ /* 0x000fea0003800000 */
[----:B------:R-:W-:-:S05]  /*04b0*/  MOV R3, 0x437f0000 ;  /* 0x437f000000037802 */ /* 0x000fca0000000f00 */
[----:B------:R-:W-:Y:S01]  /*04c0*/  STG.E desc[UR4][R4.64], R3 ;  /* 0x0000000304007986 */ /* 0x000fe2000c101904 */
[----:B------:R-:W-:Y:S05]  /*04d0*/  EXIT ;  /* 0x000000000000794d */ /* 0x000fea0003800000 */
.L_x_80:
        /* <DEDUP_REMOVED lines=10> */
.L_x_109:


//--------------------- .text._Z22gaussian_filter_kernelPfS_ii --------------------------
	.section	.text._Z22gaussian_filter_kernelPfS_ii,"ax",@progbits
	.align	128
        .global         _Z22gaussian_filter_kernelPfS_ii
        .type           _Z22gaussian_filter_kernelPfS_ii,@function
        .size           _Z22gaussian_filter_kernelPfS_ii,(.L_x_110 - _Z22gaussian_filter_kernelPfS_ii)
        .other          _Z22gaussian_filter_kernelPfS_ii,@"STO_CUDA_ENTRY STV_DEFAULT"
_Z22gaussian_filter_kernelPfS_ii:
.text._Z22gaussian_filter_kernelPfS_ii:
[----:B------:R-:W-:Y:S01]  /*0000*/  LDC R1, c[0x0][0x37c] ;  /* 0x0000df00ff017b82 */ /* 0x000fe20000000800 */
[----:B------:R-:W0:Y:S01]  /*0010*/  S2R R11, SR_TID.X ;  /* 0x00000000000b7919 */ /* 0x000e220000002100 */
[----:B------:R-:W1:Y:S01]  /*0020*/  LDCU.64 UR8, c[0x0][0x390] ;  /* 0x00007200ff0877ac */ /* 0x000e620008000a00 */
[----:B------:R-:W-:Y:S01]  /*0030*/  HFMA2 R5, -RZ, RZ, 0, 0 ;  /* 0x00000000ff057431 */ /* 0x000fe200000001ff */
[----:B------:R-:W2:Y:S01]  /*0040*/  S2R R3, SR_CTAID.X ;  /* 0x0000000000037919 */ /* 0x000ea20000002500 */
[----:B------:R-:W3:Y:S01]  /*0050*/  LDCU.64 UR6, c[0x0][0x358] ;  /* 0x00006b00ff0677ac */ /* 0x000ee20008000a00 */
[----:B------:R-:W4:Y:S01]  /*0060*/  S2R R13, SR_TID.Y ;  /* 0x00000000000d7919 */ /* 0x000f220000002200 */
[----:B------:R-:W4:Y:S01]  /*0070*/  S2R R4, SR_CTAID.Y ;  /* 0x0000000000047919 */ /* 0x000f220000002600 */
[----:B0-----:R-:W-:-:S05]  /*0080*/  IADD3 R0, PT, PT, R11, -0x2, RZ ;  /* 0xfffffffe0b007810 */ /* 0x001fca0007ffe0ff */
[----:B--2---:R-:W-:-:S05]  /*0090*/  IMAD R2, R3, 0xc, R0 ;  /* 0x0000000c03027824 */ /* 0x004fca00078e0200 */
[----:B-1----:R-:W-:Y:S01]  /*00a0*/  ISETP.GE.AND P0, PT, R2, UR8, PT ;  /* 0x0000000802007c0c */ /* 0x002fe2000bf06270 */
[----:B----4-:R-:W-:-:S03]  /*00b0*/  IMAD R4, R4, 0xc, R13 ;  /* 0x0000000c04047824 */ /* 0x010fc600078e020d */
[----:B------:R-:W-:Y:S02]  /*00c0*/  ISETP.LT.OR P0, PT, R2, RZ, P0 ;  /* 0x000000ff0200720c */ /* 0x000fe40000701670 */
[C---:B------:R-:W-:Y:S02]  /*00d0*/  IADD3 R3, PT, PT, R4.reuse, -0x2, RZ ;  /* 0xfffffffe04037810 */ /* 0x040fe40007ffe0ff */
[----:B------:R-:W-:-:S04]  /*00e0*/  ISETP.LT.U32.OR P0, PT, R4, 0x2, P0 ;  /* 0x000000020400780c */ /* 0x000fc80000701470 */
[----:B------:R-:W-:-:S13]  /*00f0*/  ISETP.GE.OR P0, PT, R3, UR9, P0 ;  /* 0x0000000903007c0c */ /* 0x000fda0008706670 */
[----:B------:R-:W0:Y:S01]  /*0100*/  @!P0 LDC.64 R6, c[0x0][0x380] ;  /* 0x0000e000ff068b82 */ /* 0x000e220000000a00 */
[----:B------:R-:W-:-:S04]  /*0110*/  @!P0 IMAD R9, R3, UR8, R2 ;  /* 0x0000000803098c24 */ /* 0x000fc8000f8e0202 */
[----:B0-----:R-:W-:-:S05]  /*0120*/  @!P0 IMAD.WIDE R6, R9, 0x4, R6 ;  /* 0x0000000409068825 */ /* 0x001fca00078e0206 */
[----:B---3--:R-:W2:Y:S01]  /*0130*/  @!P0 LDG.E R5, desc[UR6][R6.64] ;  /* 0x0000000606058981 */ /* 0x008ea2000c1e1900 */
[----:B------:R-:W0:Y:S01]  /*0140*/  S2UR UR5, SR_CgaCtaId ;  /* 0x00000000000579c3 */ /* 0x000e220000008800 */
[----:B------:R-:W-:Y:S01]  /*0150*/  UMOV UR4, 0x400 ;  /* 0x0000040000047882 */ /* 0x000fe20000000000 */
[----:B------:R-:W-:Y:S02]  /*0160*/  ISETP.GE.AND P0, PT, R3, UR9, PT ;  /* 0x0000000903007c0c */ /* 0x000fe4000bf06270 */
[----:B------:R-:W-:Y:S02]  /*0170*/  VIADDMNMX.U32 R0, R13, 0xfffffffe, R0, !PT ;  /* 0xfffffffe0d007846 */ /* 0x000fe40007800000 */
[----:B------:R-:W-:-:S04]  /*0180*/  ISETP.GE.OR P0, PT, R2, UR8, P0 ;  /* 0x0000000802007c0c */ /* 0x000fc80008706670 */
[----:B------:R-:W-:Y:S01]  /*0190*/  ISETP.GT.U32.OR P0, PT, R0, 0xb, P0 ;  /* 0x0000000b0000780c */ /* 0x000fe20000704470 */
[----:B0-----:R-:W-:-:S06]  /*01a0*/  ULEA UR4, UR5, UR4, 0x18 ;  /* 0x0000000405047291 */ /* 0x001fcc000f8ec0ff */
[----:B------:R-:W-:-:S04]  /*01b0*/  LEA R4, R13, UR4, 0x6 ;  /* 0x000000040d047c11 */ /* 0x000fc8000f8e30ff */
[----:B------:R-:W-:-:S05]  /*01c0*/  LEA R4, R11, R4, 0x2 ;  /* 0x000000040b047211 */ /* 0x000fca00078e10ff */
[----:B--2---:R0:W-:Y:S01]  /*01d0*/  STS [R4], R5 ;  /* 0x0000000504007388 */ /* 0x0041e20000000800 */
[----:B------:R-:W-:Y:S06]  /*01e0*/  BAR.SYNC.DEFER_BLOCKING 0x0 ;  /* 0x0000000000007b1d */ /* 0x000fec0000010000 */
[----:B------:R-:W-:Y:S05]  /*01f0*/  @P0 EXIT ;  /* 0x000000000000094d */ /* 0x000fea0003800000 */
[----:B------:R-:W1:Y:S01]  /*0200*/  LDS R0, [R4+-0x88] ;  /* 0xffff780004007984 */ /* 0x000e620000000800 */
[----:B------:R-:W1:Y:S01]  /*0210*/  LDCU.128 UR12, c[0x3][URZ] ;  /* 0x00c00000ff0c77ac */ /* 0x000e620008000c00 */
[----:B------:R-:W-:Y:S02]  /*0220*/  IMAD R3, R3, UR8, R2 ;  /* 0x0000000803037c24 */ /* 0x000fe4000f8e0202 */
[----:B------:R-:W2:Y:S01]  /*0230*/  LDS R7, [R4+-0x84] ;  /* 0xffff7c0004077984 */ /* 0x000ea20000000800 */
[----:B------:R-:W3:Y:S03]  /*0240*/  LDCU.128 UR16, c[0x3][0x10] ;  /* 0x00c00200ff1077ac */ /* 0x000ee60008000c00 */
[----:B------:R-:W4:Y:S01]  /*0250*/  LDS R8, [R4+-0x80] ;  /* 0xffff800004087984 */ /* 0x000f220000000800 */
[----:B------:R-:W5:Y:S03]  /*0260*/  LDCU UR4, c[0x3][0x60] ;  /* 0x00c00c00ff0477ac */ /* 0x000f660008000800 */
[----:B------:R-:W3:Y:S04]  /*0270*/  LDS R9, [R4+-0x7c] ;  /* 0xffff840004097984 */ /* 0x000ee80000000800 */
[----:B------:R-:W5:Y:S04]  /*0280*/  LDS R10, [R4+-0x78] ;  /* 0xffff8800040a7984 */ /* 0x000f680000000800 */
[----:B------:R-:W5:Y:S04]  /*0290*/  LDS R11, [R4+-0x48] ;  /* 0xffffb800040b7984 */ /* 0x000f680000000800 */
[----:B------:R-:W5:Y:S04]  /*02a0*/  LDS R12, [R4+-0x44] ;  /* 0xffffbc00040c7984 */ /* 0x000f680000000800 */
[----:B------:R-:W5:Y:S04]  /*02b0*/  LDS R14, [R4+-0x40] ;  /* 0xffffc000040e7984 */ /* 0x000f680000000800 */
[----:B------:R-:W5:Y:S04]  /*02c0*/  LDS R16, [R4+-0x3c] ;  /* 0xffffc40004107984 */ /* 0x000f680000000800 */
[----:B0-----:R-:W0:Y:S01]  /*02d0*/  LDS R5, [R4+-0x38] ;  /* 0xffffc80004057984 */ /* 0x001e220000000800 */
[----:B-1----:R-:W-:-:S03]  /*02e0*/  FFMA R6, R0, UR12, RZ ;  /* 0x0000000c00067c23 */ /* 0x002fc600080000ff */
[----:B------:R-:W-:Y:S01]  /*02f0*/  LDS R13, [R4+0x40] ;  /* 0x00004000040d7984 */ /* 0x000fe20000000800 */
[----:B--2---:R-:W-:-:S03]  /*0300*/  FFMA R7, R7, UR13, R6 ;  /* 0x0000000d07077c23 */ /* 0x004fc60008000006 */
[----:B------:R-:W1:Y:S01]  /*0310*/  LDS R0, [R4+-0x8] ;  /* 0xfffff80004007984 */ /* 0x000e620000000800 */
[----:B----4-:R-:W-:-:S03]  /*0320*/  FFMA R8, R8, UR14, R7 ;  /* 0x0000000e08087c23 */ /* 0x010fc60008000007 */
[----:B------:R-:W2:Y:S01]  /*0330*/  LDS R6, [R4+-0x4] ;  /* 0xfffffc0004067984 */ /* 0x000ea20000000800 */
[----:B---3--:R-:W-:-:S03]  /*0340*/  FFMA R9, R9, UR15, R8 ;  /* 0x0000000f09097c23 */ /* 0x008fc60008000008 */
[----:B------:R-:W3:Y:S01]  /*0350*/  LDS R7, [R4] ;  /* 0x0000000004077984 */ /* 0x000ee20000000800 */
[----:B------:R-:W4:Y:S01]  /*0360*/  LDCU.128 UR12, c[0x3][0x20] ;  /* 0x00c00400ff0c77ac */ /* 0x000f220008000c00 */
[----:B-----5:R-:W-:Y:S02]  /*0370*/  FFMA R10, R10, UR16, R9 ;  /* 0x000000100a0a7c23 */ /* 0x020fe40008000009 */
[----:B------:R-:W5:Y:S02]  /*0380*/  LDS R8, [R4+0x4] ;  /* 0x0000040004087984 */ /* 0x000f640000000800 */
[----:B------:R-:W-:Y:S02]  /*0390*/  FFMA R11, R11, UR17, R10 ;  /* 0x000000110b0b7c23 */ /* 0x000fe4000800000a */
[----:B------:R-:W5:Y:S02]  /*03a0*/  LDS R9, [R4+0x8] ;  /* 0x0000080004097984 */ /* 0x000f640000000800 */
[----:B------:R-:W-:-:S02]  /*03b0*/  FFMA R11, R12, UR18, R11 ;  /* 0x000000120c0b7c23 */ /* 0x000fc4000800000b */
[----:B------:R-:W5:Y:S02]  /*03c0*/  LDS R10, [R4+0x38] ;  /* 0x00003800040a7984 */ /* 0x000f640000000800 */
[----:B------:R-:W-:Y:S02]  /*03d0*/  FFMA R11, R14, UR19, R11 ;  /* 0x000000130e0b7c23 */ /* 0x000fe4000800000b */
[----:B------:R-:W5:Y:S01]  /*03e0*/  LDS R12, [R4+0x3c] ;  /* 0x00003c00040c7984 */ /* 0x000f620000000800 */
[----:B------:R-:W3:Y:S01]  /*03f0*/  LDCU.128 UR16, c[0x3][0x30] ;  /* 0x00c00600ff1077ac */ /* 0x000ee20008000c00 */
[----:B----4-:R-:W-:Y:S02]  /*0400*/  FFMA R16, R16, UR12, R11 ;  /* 0x0000000c10107c23 */ /* 0x010fe4000800000b */
[----:B------:R-:W-:Y:S02]  /*0410*/  LDS R17, [R4+0x80] ;  /* 0x0000800004117984 */ /* 0x000fe40000000800 */
[----:B0-----:R-:W-:-:S02]  /*0420*/  FFMA R15, R5, UR13, R16 ;  /* 0x0000000d050f7c23 */ /* 0x001fc40008000010 */
[----:B------:R-:W0:Y:S04]  /*0430*/  LDS R11, [R4+0x44] ;  /* 0x00004400040b7984 */ /* 0x000e280000000800 */
[----:B------:R-:W4:Y:S01]  /*0440*/  LDS R5, [R4+0x48] ;  /* 0x0000480004057984 */ /* 0x000f220000000800 */
[----:B-1----:R-:W-:-:S03]  /*0450*/  FFMA R15, R0, UR14, R15 ;  /* 0x0000000e000f7c23 */ /* 0x002fc6000800000f */
[----:B------:R-:W-:Y:S01]  /*0460*/  LDS R19, [R4+0x84] ;  /* 0x0000840004137984 */ /* 0x000fe20000000800 */
[----:B--2---:R-:W-:-:S03]  /*0470*/  FFMA R6, R6, UR15, R15 ;  /* 0x0000000f06067c23 */ /* 0x004fc6000800000f */
[----:B------:R-:W1:Y:S01]  /*0480*/  LDS R0, [R4+0x78] ;  /* 0x0000780004007984 */ /* 0x000e620000000800 */
[----:B------:R-:W2:Y:S01]  /*0490*/  LDCU.128 UR12, c[0x3][0x40] ;  /* 0x00c00800ff0c77ac */ /* 0x000ea20008000c00 */
[----:B---3--:R-:W-:Y:S02]  /*04a0*/  FFMA R7, R7, UR16, R6 ;  /* 0x0000001007077c23 */ /* 0x008fe40008000006 */
[----:B------:R-:W3:Y:S02]  /*04b0*/  LDS R15, [R4+0x7c] ;  /* 0x00007c00040f7984 */ /* 0x000ee40000000800 */
[----:B-----5:R-:W-:Y:S02]  /*04c0*/  FFMA R8, R8, UR17, R7 ;  /* 0x0000001108087c23 */ /* 0x020fe40008000007 */
[----:B------:R-:W5:Y:S01]  /*04d0*/  LDS R21, [R4+0x88] ;  /* 0x0000880004157984 */ /* 0x000f620000000800 */
[----:B------:R-:W1:Y:S01]  /*04e0*/  LDC.64 R6, c[0x0][0x388] ;  /* 0x0000e200ff067b82 */ /* 0x000e620000000a00 */
[----:B------:R-:W-:-:S04]  /*04f0*/  FFMA R9, R9, UR18, R8 ;  /* 0x0000001209097c23 */ /* 0x000fc80008000008 */
[----:B------:R-:W-:Y:S01]  /*0500*/  FFMA R9, R10, UR19, R9 ;  /* 0x000000130a097c23 */ /* 0x000fe20008000009 */
[----:B------:R-:W1:Y:S03]  /*0510*/  LDCU.128 UR16, c[0x3][0x50] ;  /* 0x00c00a00ff1077ac */ /* 0x000e660008000c00 */
[----:B--2---:R-:W-:-:S04]  /*0520*/  FFMA R12, R12, UR12, R9 ;  /* 0x0000000c0c0c7c23 */ /* 0x004fc80008000009 */
[----:B------:R-:W-:-:S04]  /*0530*/  FFMA R12, R13, UR13, R12 ;  /* 0x0000000d0d0c7c23 */ /* 0x000fc8000800000c */
[----:B0-----:R-:W-:-:S04]  /*0540*/  FFMA R12, R11, UR14, R12 ;  /* 0x0000000e0b0c7c23 */ /* 0x001fc8000800000c */
[----:B----4-:R-:W-:Y:S01]  /*0550*/  FFMA R5, R5, UR15, R12 ;  /* 0x0000000f05057c23 */ /* 0x010fe2000800000c */
[----:B-1----:R-:W-:-:S04]  /*0560*/  IMAD.WIDE R6, R3, 0x4, R6 ;  /* 0x0000000403067825 */ /* 0x002fc800078e0206 */
[----:B------:R-:W-:-:S04]  /*0570*/  FFMA R0, R0, UR16, R5 ;  /* 0x0000001000007c23 */ /* 0x000fc80008000005 */
[----:B---3--:R-:W-:-:S04]  /*0580*/  FFMA R0, R15, UR17, R0 ;  /* 0x000000110f007c23 */ /* 0x008fc80008000000 */
[----:B------:R-:W-:-:S04]  /*0590*/  FFMA R0, R17, UR18, R0 ;  /* 0x0000001211007c23 */ /* 0x000fc80008000000 */
[----:B------:R-:W-:-:S04]  /*05a0*/  FFMA R0, R19, UR19, R0 ;  /* 0x0000001313007c23 */ /* 0x000fc80008000000 */
[----:B-----5:R-:W-:-:S05]  /*05b0*/  FFMA R21, R21, UR4, R0 ;  /* 0x0000000415157c23 */ /* 0x020fca0008000000 */
[----:B------:R-:W-:Y:S01]  /*05c0*/  STG.E desc[UR6][R6.64], R21 ;  /* 0x0000001506007986 */ /* 0x000fe2000c101906 */
[----:B------:R-:W-:Y:S05]  /*05d0*/  EXIT ;  /* 0x000000000000794d */ /* 0x000fea0003800000 */
.L_x_81:
        /* <DEDUP_REMOVED lines=10> */
.L_x_110:


//--------------------- .text._Z16grayscale_kernelPfS_S_S_ii --------------------------
	.section	.text._Z16grayscale_kernelPfS_S_S_ii,"ax",@progbits
	.align	128
        .global         _Z16grayscale_kernelPfS_S_S_ii
        .type           _Z16grayscale_kernelPfS_S_S_ii,@function
        .size           _Z16grayscale_kernelPfS_S_S_ii,(.L_x_103 - _Z16grayscale_kernelPfS_S_S_ii)
        .other          _Z16grayscale_kernelPfS_S_S_ii,@"STO_CUDA_ENTRY STV_DEFAULT"
_Z16grayscale_kernelPfS_S_S_ii:
.text._Z16grayscale_kernelPfS_S_S_ii:
        /* <DEDUP_REMOVED lines=16> */
[----:B------:R-:W2:Y:S08]  /*0100*/  LDC.64 R6, c[0x0][0x388] ;  /* 0x0000e200ff067b82 */ /* 0x000eb00000000a00 */
[----:B------:R-:W3:Y:S01]  /*0110*/  LDC.64 R8, c[0x0][0x390] ;  /* 0x0000e400ff087b82 */ /* 0x000ee20000000a00 */
[----:B0-----:R-:W-:-:S06]  /*0120*/  IMAD.WIDE R4, R2, 0x4, R4 ;  /* 0x0000000402047825 */ /* 0x001fcc00078e0204 */
[----:B-1----:R-:W4:Y:S01]  /*0130*/  LDG.E R4, desc[UR6][R4.64] ;  /* 0x0000000604047981 */ /* 0x002f22000c1e1900 */
[----:B--2---:R-:W-:-:S06]  /*0140*/  IMAD.WIDE R6, R2, 0x4, R6 ;  /* 0x0000000402067825 */ /* 0x004fcc00078e0206 */
[----:B------:R-:W4:Y:S01]  /*0150*/  LDG.E R7, desc[UR6][R6.64] ;  /* 0x0000000606077981 */ /* 0x000f22000c1e1900 */
[----:B---3--:R-:W-:-:S06]  /*0160*/  IMAD.WIDE R8, R2, 0x4, R8 ;  /* 0x0000000402087825 */ /* 0x008fcc00078e0208 */
[----:B------:R-:W2:Y:S01]  /*0170*/  LDG.E R9, desc[UR6][R8.64] ;  /* 0x0000000608097981 */ /* 0x000ea2000c1e1900 */
[----:B------:R-:W-:Y:S02]  /*0180*/  IMAD.MOV.U32 R10, RZ, RZ, 0x3eaaaaab ;  /* 0x3eaaaaabff0a7424 */ /* 0x000fe400078e00ff */
[----:B------:R-:W-:-:S04]  /*0190*/  IMAD.MOV.U32 R3, RZ, RZ, 0x40400000 ;  /* 0x40400000ff037424 */ /* 0x000fc800078e00ff */
[----:B------:R-:W-:-:S04]  /*01a0*/  FFMA R3, R10, -R3, 1 ;  /* 0x3f8000000a037423 */ /* 0x000fc80000000803 */
[----:B------:R-:W-:Y:S01]  /*01b0*/  FFMA R3, R3, R10, 0.3333333432674407959 ;  /* 0x3eaaaaab03037423 */ /* 0x000fe2000000000a */
[----:B------:R-:W-:Y:S01]  /*01c0*/  BSSY.RECONVERGENT B1, `(.L_x_82) ;  /* 0x000000a000017945 */ /* 0x000fe20003800200 */
[----:B----4-:R-:W-:-:S04]  /*01d0*/  FADD R0, R4, R7 ;  /* 0x0000000704007221 */ /* 0x010fc80000000000 */
[----:B--2---:R-:W-:-:S04]  /*01e0*/  FADD R0, R0, R9 ;  /* 0x0000000900007221 */ /* 0x004fc80000000000 */
[----:B------:R-:W0:Y:S01]  /*01f0*/  FCHK P0, R0, 3 ;  /* 0x4040000000007902 */ /* 0x000e220000000000 */
[----:B------:R-:W-:-:S04]  /*0200*/  FFMA R10, R0, R3, RZ ;  /* 0x00000003000a7223 */ /* 0x000fc800000000ff */
[----:B------:R-:W-:-:S04]  /*0210*/  FFMA R4, R10, -3, R0 ;  /* 0xc04000000a047823 */ /* 0x000fc80000000000 */
[----:B------:R-:W-:Y:S01]  /*0220*/  FFMA R7, R3, R4, R10 ;  /* 0x0000000403077223 */ /* 0x000fe2000000000a */
[----:B0-----:R-:W-:Y:S06]  /*0230*/  @!P0 BRA `(.L_x_83) ;  /* 0x0000000000088947 */ /* 0x001fec0003800000 */
[----:B------:R-:W-:-:S07]  /*0240*/  MOV R4, 0x260 ;  /* 0x0000026000047802 */ /* 0x000fce0000000f00 */
[----:B------:R-:W-:Y:S05]  /*0250*/  CALL.REL.NOINC `($__internal_6_$__cuda_sm3x_div_rn_noftz_f32_slowpath) ;  /* 0x0000000000147944 */ /* 0x000fea0003c00000 */
.L_x_83:
[----:B------:R-:W-:Y:S05]  /*0260*/  BSYNC.RECONVERGENT B1 ;  /* 0x0000000000017941 */ /* 0x000fea0003800200 */
.L_x_82:
[----:B------:R-:W0:Y:S02]  /*0270*/  LDC.64 R4, c[0x0][0x398] ;  /* 0x0000e600ff047b82 */ /* 0x000e240000000a00 */
[----:B0-----:R-:W-:-:S05]  /*0280*/  IMAD.WIDE R2, R2, 0x4, R4 ;  /* 0x0000000402027825 */ /* 0x001fca00078e0204 */
[----:B------:R-:W-:Y:S01]  /*0290*/  STG.E desc[UR6][R2.64], R7 ;  /* 0x0000000702007986 */ /* 0x000fe2000c101906 */
[----:B------:R-:W-:Y:S05]  /*02a0*/  EXIT ;  /* 0x000000000000794d */ /* 0x000fea0003800000 */
        .weak           $__internal_6_$__cuda_sm3x_div_rn_noftz_f32_slowpath
        .type           $__internal_6_$__cuda_sm3x_div_rn_noftz_f32_slowpath,@function
        .size           $__internal_6_$__cuda_sm3x_div_rn_noftz_f32_slowpath,(.L_x_103 - $__internal_6_$__cuda_sm3x_div_rn_noftz_f32_slowpath)
$__internal_6_$__cuda_sm3x_div_rn_noftz_f32_slowpath:
[--C-:B------:R-:W-:Y:S01]  /*02b0*/  SHF.R.U32.HI R3, RZ, 0x17, R0.reuse ;  /* 0x00000017ff037819 */ /* 0x100fe20000011600 */
[----:B------:R-:W-:Y:S04]  /*02c0*/  BSSY.RECONVERGENT B0, `(.L_x_84) ;  /* 0x000005c000007945 */ /* 0x000fe80003800200 */
[----:B------:R-:W-:Y:S01]  /*02d0*/  BSSY.RELIABLE B2, `(.L_x_85) ;  /* 0x000001a000027945 */ /* 0x000fe20003800100 */
[----:B------:R-:W-:Y:S01]  /*02e0*/  IMAD.MOV.U32 R5, RZ, RZ, R0 ;  /* 0x000000ffff057224 */ /* 0x000fe200078e0000 */
[----:B------:R-:W-:-:S05]  /*02f0*/  LOP3.LUT R3, R3, 0xff, RZ, 0xc0, !PT ;  /* 0x000000ff03037812 */ /* 0x000fca00078ec0ff */
[----:B------:R-:W-:-:S05]  /*0300*/  VIADD R7, R3, 0xffffffff ;  /* 0xffffffff03077836 */ /* 0x000fca0000000000 */
[----:B------:R-:W-:-:S13]  /*0310*/  ISETP.GT.U32.OR P0, PT, R7, 0xfd, !PT ;  /* 0x000000fd0700780c */ /* 0x000fda0007f04470 */
[----:B------:R-:W-:Y:S01]  /*0320*/  @!P0 IMAD.MOV.U32 R6, RZ, RZ, RZ ;  /* 0x000000ffff068224 */ /* 0x000fe200078e00ff */
[----:B------:R-:W-:Y:S06]  /*0330*/  @!P0 BRA `(.L_x_86) ;  /* 0x00000000004c8947 */ /* 0x000fec0003800000 */
[----:B------:R-:W-:-:S13]  /*0340*/  FSETP.GTU.FTZ.AND P0, PT, |R0|, +INF , PT ;  /* 0x7f8000000000780b */ /* 0x000fda0003f1c200 */
[----:B------:R-:W-:Y:S05]  /*0350*/  @P0 BREAK.RELIABLE B2 ;  /* 0x0000000000020942 */ /* 0x000fea0003800100 */
[----:B------:R-:W-:Y:S05]  /*0360*/  @P0 BRA `(.L_x_87) ;  /* 0x0000000400400947 */ /* 0x000fea0003800000 */
[----:B------:R-:W-:-:S05]  /*0370*/  HFMA2 R6, -RZ, RZ, 2.125, 0 ;  /* 0x40400000ff067431 */ /* 0x000fca00000001ff */
        /* <DEDUP_REMOVED lines=15> */
.L_x_86:
[----:B------:R-:W-:Y:S05]  /*0470*/  BSYNC.RELIABLE B2 ;  /* 0x0000000000027941 */ /* 0x000fea0003800100 */
.L_x_85:
        /* <DEDUP_REMOVED lines=17> */
[----:B------:R-:W-:-:S05]  /*0590*/  IMAD.IADD R10, R0, 0x1, R6 ;  /* 0x00000001000a7824 */ /* 0x000fca00078e0206 */
[----:B------:R-:W-:-:S04]  /*05a0*/  IADD3 R0, PT, PT, R10, -0x1, RZ ;  /* 0xffffffff0a007810 */ /* 0x000fc80007ffe0ff */
        /* <DEDUP_REMOVED lines=10> */
[C---:B------:R-:W-:Y:S01]  /*0650*/  VIADD R6, R10.reuse, 0x20 ;  /* 0x000000200a067836 */ /* 0x040fe20000000000 */
[C---:B------:R-:W-:Y:S02]  /*0660*/  ISETP.NE.AND P2, PT, R10.reuse, RZ, PT ;  /* 0x000000ff0a00720c */ /* 0x040fe40003f45270 */
[----:B------:R-:W-:Y:S02]  /*0670*/  ISETP.NE.AND P1, PT, R10, RZ, PT ;  /* 0x000000ff0a00720c */ /* 0x000fe40003f25270 */
[----:B------:R-:W-:Y:S01]  /*0680*/  LOP3.LUT R3, R0, 0x7fffff, RZ, 0xc0, !PT ;  /* 0x007fffff00037812 */ /* 0x000fe200078ec0ff */
[CCC-:B------:R-:W-:Y:S01]  /*0690*/  FFMA.RP R0, R7.reuse, R9.reuse, R8.reuse ;  /* 0x0000000907007223 */ /* 0x1c0fe20000008008 */
[----:B------:R-:W-:Y:S01]  /*06a0*/  FFMA.RM R7, R7, R9, R8 ;  /* 0x0000000907077223 */ /* 0x000fe20000004008 */
[----:B------:R-:W-:Y:S01]  /*06b0*/  IMAD.MOV R8, RZ, RZ, -R10 ;  /* 0x000000ffff087224 */ /* 0x000fe200078e0a0a */
        /* <DEDUP_REMOVED lines=14> */
.L_x_93:
[----:B------:R-:W-:-:S04]  /*07a0*/  LOP3.LUT R5, R5, 0x80000000, RZ, 0xc0, !PT ;  /* 0x8000000005057812 */ /* 0x000fc800078ec0ff */
[----:B------:R-:W-:Y:S01]  /*07b0*/  LOP3.LUT R5, R5, 0x7f800000, RZ, 0xfc, !PT ;  /* 0x7f80000005057812 */ /* 0x000fe200078efcff */
[----:B------:R-:W-:Y:S06]  /*07c0*/  BRA `(.L_x_94) ;  /* 0x0000000000047947 */ /* 0x000fec0003800000 */
.L_x_92:
[----:B------:R-:W-:-:S07]  /*07d0*/  LEA R5, R6, R5, 0x17 ;  /* 0x0000000506057211 */ /* 0x000fce00078eb8ff */
.L_x_94:
[----:B------:R-:W-:Y:S05]  /*07e0*/  BSYNC.RECONVERGENT B2 ;  /* 0x0000000000027941 */ /* 0x000fea0003800200 */
.L_x_91:
[----:B------:R-:W-:Y:S05]  /*07f0*/  BRA `(.L_x_95) ;  /* 0x0000000000207947 */ /* 0x000fea0003800000 */
.L_x_90:
[----:B------:R-:W-:-:S04]  /*0800*/  LOP3.LUT R5, R6, 0x80000000, R5, 0x48, !PT ;  /* 0x8000000006057812 */ /* 0x000fc800078e4805 */
[----:B------:R-:W-:Y:S01]  /*0810*/  LOP3.LUT R5, R5, 0x7f800000, RZ, 0xfc, !PT ;  /* 0x7f80000005057812 */ /* 0x000fe200078efcff */
[----:B------:R-:W-:Y:S06]  /*0820*/  BRA `(.L_x_95) ;  /* 0x0000000000147947 */ /* 0x000fec0003800000 */
.L_x_89:
[----:B------:R-:W-:Y:S01]  /*0830*/  LOP3.LUT R5, R6, 0x80000000, R5, 0x48, !PT ;  /* 0x8000000006057812 */ /* 0x000fe200078e4805 */
[----:B------:R-:W-:Y:S06]  /*0840*/  BRA `(.L_x_95) ;  /* 0x00000000000c7947 */ /* 0x000fec0003800000 */
.L_x_88:
[----:B------:R-:W0:Y:S01]  /*0850*/  MUFU.RSQ R5, -QNAN ;  /* 0xffc0000000057908 */ /* 0x000e220000001400 */
[----:B------:R-:W-:Y:S05]  /*0860*/  BRA `(.L_x_95) ;  /* 0x0000000000047947 */ /* 0x000fea0003800000 */
.L_x_87:
[----:B------:R-:W-:-:S07]  /*0870*/  FADD.FTZ R5, R0, 3 ;  /* 0x4040000000057421 */ /* 0x000fce0000010000 */
.L_x_95:
[----:B------:R-:W-:Y:S05]  /*0880*/  BSYNC.RECONVERGENT B0 ;  /* 0x0000000000007941 */ /* 0x000fea0003800200 */
.L_x_84:
[----:B0-----:R-:W-:Y:S02]  /*0890*/  IMAD.MOV.U32 R7, RZ, RZ, R5 ;  /* 0x000000ffff077224 */ /* 0x001fe400078e0005 */
[----:B------:R-:W-:-:S04]  /*08a0*/  IMAD.MOV.U32 R5, RZ, RZ, 0x0 ;  /* 0x00000000ff057424 */ /* 0x000fc800078e00ff */
[----:B------:R-:W-:Y:S05]  /*08b0*/  RET.REL.NODEC R4 `(_Z16grayscale_kernelPfS_S_S_ii) ;  /* 0xfffffff404d07950 */ /* 0x000fea0003c3ffff */
.L_x_96:
        /* <DEDUP_REMOVED lines=12> */
.L_x_103:


//--------------------- .nv.shared.reserved.0     --------------------------
	.section	.nv.shared.reserved.0,"aw",@nobits
	.weak		__nv_reservedSMEM_offset_0_alias
	.size		__nv_reservedSMEM_offset_0_alias, 0, 64
	.other		__nv_reservedSMEM_offset_0_alias,@"STO_CUDA_RESERVED_SHARED STV_DEFAULT"
__nv_reservedSMEM_offset_0_alias:
	.zero		0
	.zero		64


//--------------------- .nv.shared._Z20gradient_calc_kernelPfS_ii --------------------------
	.section	.nv.shared._Z20gradient_calc_kernelPfS_ii,"aw",@nobits
	.sectionflags	@""
	.align	4
.nv.shared._Z20gradient_calc_kernelPfS_ii:
	.zero		1808


//--------------------- .nv.shared._Z22gaussian_filter_kernelPfS_ii --------------------------
	.section	.nv.shared._Z22gaussian_filter_kernelPfS_ii,"aw",@nobits
	.sectionflags	@""
	.align	4
.nv.shared._Z22gaussian_filter_kernelPfS_ii:
	.zero		2048


//--------------------- .nv.constant0._Z12quantizationPfS_S_S_ii --------------------------
	.section	.nv.constant0._Z12quantizationPfS_S_S_ii,"a",@progbits
	.sectionflags	@""
	.align	4
.nv.constant0._Z12quantizationPfS_S_S_ii:
	.zero		936


//--------------------- .nv.constant0._Z8clean_upPfS_S_S_ii --------------------------
	.section	.nv.constant0._Z8clean_upPfS_S_S_ii,"a",@progbits
	.sectionflags	@""
	.align	4
.nv.constant0._Z8clean_upPfS_S_S_ii:
	.zero		936


//--------------------- .nv.constant0._Z14skin_detectionPfS_S_S_S_ii --------------------------
	.section	.nv.constant0._Z14skin_detectionPfS_S_S_S_ii,"a",@progbits
	.sectionflags	@""
	.align	4
.nv.constant0._Z14skin_detectionPfS_S_S_S_ii:
	.zero		944


//--------------------- .nv.constant0._Z11diff_kernelPfS_S_ii --------------------------
	.section	.nv.constant0._Z11diff_kernelPfS_S_ii,"a",@progbits
	.sectionflags	@""
	.align	4
.nv.constant0._Z11diff_kernelPfS_S_ii:
	.zero		928


//--------------------- .nv.constant0._Z17theta_calc_kernelPfS_Piii --------------------------
	.section	.nv.constant0._Z17theta_calc_kernelPfS_Piii,"a",@progbits
	.sectionflags	@""
	.align	4
.nv.constant0._Z17theta_calc_kernelPfS_Piii:
	.zero		928


//--------------------- .nv.constant0._Z20gradient_calc_kernelPfS_ii --------------------------
	.section	.nv.constant0._Z20gradient_calc_kernelPfS_ii,"a",@progbits
	.sectionflags	@""
	.align	4
.nv.constant0._Z20gradient_calc_kernelPfS_ii:
	.zero		920


//--------------------- .nv.constant0._Z22gaussian_filter_kernelPfS_ii --------------------------
	.section	.nv.constant0._Z22gaussian_filter_kernelPfS_ii,"a",@progbits
	.sectionflags	@""
	.align	4
.nv.constant0._Z22gaussian_filter_kernelPfS_ii:
	.zero		920


//--------------------- .nv.constant0._Z16grayscale_kernelPfS_S_S_ii --------------------------
	.section	.nv.constant0._Z16grayscale_kernelPfS_S_S_ii,"a",@progbits
	.sectionflags	@""
	.align	4
.nv.constant0._Z16grayscale_kernelPfS_S_S_ii:
	.zero		936


//--------------------- SYMBOLS --------------------------

	.type		.nv.reservedSmem.offset0,@object
	.size		.nv.reservedSmem.offset0,0x4
	.type		.nv.reservedSmem.cap,@object
	.size		.nv.reservedSmem.cap,0x4
